def attn_fwd(
    Q,
    K,
    V,
    Out,
    Lse,
    sm_scale,
    stride_qz,
    stride_qh,
    stride_qm,
    stride_qk,
    stride_kz,
    stride_kh,
    stride_kn,
    stride_kk,
    stride_vz,
    stride_vh,
    stride_vn,
    stride_vk,
    stride_oz,
    stride_oh,
    stride_om,
    stride_ok,
    seqlen_q,
    seqlen_k,
    BLOCK_M: tl.constexpr,
    BLOCK_N: tl.constexpr,
    HEAD_DIM: tl.constexpr,
    CAUSAL: tl.constexpr,
):
    start_m = tl.program_id(0)
    off_hz = tl.program_id(1)
    q_off = off_hz * stride_qh
    k_off = off_hz * stride_kh
    v_off = off_hz * stride_vh
    offs_m = start_m * BLOCK_M + tl.arange(0, BLOCK_M)
    offs_d = tl.arange(0, HEAD_DIM)
    offs_n = tl.arange(0, BLOCK_N)
    q_ptrs = Q + q_off + offs_m[:, None] * stride_qm + offs_d[None, :] * stride_qk
    k_ptrs = K + k_off + offs_d[:, None] * stride_kk + offs_n[None, :] * stride_kn
    v_ptrs = V + v_off + offs_n[:, None] * stride_vn + offs_d[None, :] * stride_vk
    m_i = tl.full([BLOCK_M], float("-inf"), dtype=tl.float32)
    l_i = tl.zeros([BLOCK_M], dtype=tl.float32) + 1.0
    acc = tl.zeros([BLOCK_M, HEAD_DIM], dtype=tl.float32)
    q = tl.load(q_ptrs)
    acc, l_i, m_i = _attn_fwd_inner(
        acc,
        l_i,
        m_i,
        q,
        k_ptrs,
        v_ptrs,
        sm_scale,
        stride_kn,
        stride_vn,
        start_m,
        seqlen_k,
        BLOCK_M,
        BLOCK_N,
        HEAD_DIM,
        CAUSAL,
    )
    acc = acc / l_i[:, None]
    lse = m_i + tl.math.log2(l_i) / 1.4426950408889634
    o_ptrs = (
        Out
        + off_hz * stride_oh
        + offs_m[:, None] * stride_om
        + offs_d[None, :] * stride_ok
    )
    tl.store(o_ptrs, acc.to(Out.dtype.element_ty))
    tl.store(Lse + off_hz * seqlen_q + offs_m, lse)

# config = {"BLOCK_M": 64, "BLOCK_N": 64, "HEAD_DIM": 256, "arch": "sm_90", "causal": false, "dtype": "bf16", "num_stages": 2, "num_warps": 8}
# arch = sm_90


// ===== COMPILED SASS (sm_90a) =====

	.target	sm_90a

	.elftype	@"ET_EXEC"


//--------------------- .note.nv.tkinfo           --------------------------
	.section	.note.nv.tkinfo,"",@"SHT_NOTE"
	.sectionflags	@"SHF_NOTE_NV_TKINFO"
	.tkinfo
        /*0018*/ 	.word	0x00000002
        /*0030*/ 	.string	""
        /*0030*/ 	.string	"ptxas"
        /*0030*/ 	.string	"Cuda compilation tools, release 13.0, V13.0.88"
        /*0030*/ 	.string	"Build cuda_13.0.r13.0/compiler.36424714_0"
        /*0030*/ 	.string	"-v  -suppress-debug-info  -lineinfo  -arch sm_90a "



//--------------------- .note.nv.cuinfo           --------------------------
	.section	.note.nv.cuinfo,"",@"SHT_NOTE"
	.sectionflags	@"SHF_NOTE_NV_CUINFO"
        /*0018*/ 	.short	0x0002
        /*001a*/ 	.short	0x005a
        /*001c*/ 	.short	0x0082
	.zero		2


//--------------------- .nv.info                  --------------------------
	.section	.nv.info,"",@"SHT_CUDA_INFO"
	.align	4


	//----- nvinfo : EIATTR_REGCOUNT
	.align		4
        /*0000*/ 	.byte	0x04, 0x2f
        /*0002*/ 	.short	(.L_2 - .L_1)
	.align		4
.L_1:
        /*0004*/ 	.word	index@(attn_fwd)
        /*0008*/ 	.word	0x000000ff


	//----- nvinfo : EIATTR_FRAME_SIZE
	.align		4
.L_2:
        /*000c*/ 	.byte	0x04, 0x11
        /*000e*/ 	.short	(.L_4 - .L_3)
	.align		4
.L_3:
        /*0010*/ 	.word	index@(attn_fwd)
        /*0014*/ 	.word	0x00000148


	//----- nvinfo : EIATTR_MIN_STACK_SIZE
	.align		4
.L_4:
        /*0018*/ 	.byte	0x04, 0x12
        /*001a*/ 	.short	(.L_6 - .L_5)
	.align		4
.L_5:
        /*001c*/ 	.word	index@(attn_fwd)
        /*0020*/ 	.word	0x00000148
.L_6:


//--------------------- .nv.compat                --------------------------
	.section	.nv.compat,"",@"SHT_CUDA_COMPAT_INFO"
	.align	4
        /*0000*/ 	.byte	0x02, 0x09, 0x01, 0x00, 0x02, 0x02, 0x04, 0x00, 0x02, 0x05, 0x05, 0x00, 0x03, 0x07, 0x01, 0x01
        /*0010*/ 	.byte	0x02, 0x03, 0x00, 0x00, 0x02, 0x06, 0x01, 0x00, 0x04, 0x0b, 0x08, 0x00, 0x00, 0x00, 0x00, 0x00
        /*0020*/ 	.byte	0x00, 0x00, 0x00, 0x00


//--------------------- .nv.info.attn_fwd         --------------------------
	.section	.nv.info.attn_fwd,"",@"SHT_CUDA_INFO"
	.sectionflags	@""
	.align	4


	//----- nvinfo : EIATTR_CUDA_API_VERSION
	.align		4
        /*0000*/ 	.byte	0x04, 0x37
        /*0002*/ 	.short	(.L_8 - .L_7)
.L_7:
        /*0004*/ 	.word	0x00000082


	//----- nvinfo : EIATTR_KPARAM_INFO
	.align		4
.L_8:
        /*0008*/ 	.byte	0x04, 0x17
        /*000a*/ 	.short	(.L_10 - .L_9)
.L_9:
        /*000c*/ 	.word	0x00000000
        /*0010*/ 	.short	0x0019
        /*0012*/ 	.short	0x0080
        /*0014*/ 	.byte	0x00, 0xf4, 0x21, 0x00


	//----- nvinfo : EIATTR_KPARAM_INFO
	.align		4
.L_10:
        /*0018*/ 	.byte	0x04, 0x17
        /*001a*/ 	.short	(.L_12 - .L_11)
.L_11:
        /*001c*/ 	.word	0x00000000
        /*0020*/ 	.short	0x0018
        /*0022*/ 	.short	0x0078
        /*0024*/ 	.byte	0x00, 0xf4, 0x21, 0x00


	//----- nvinfo : EIATTR_KPARAM_INFO
	.align		4
.L_12:
        /*0028*/ 	.byte	0x04, 0x17
        /*002a*/ 	.short	(.L_14 - .L_13)
.L_13:
        /*002c*/ 	.word	0x00000000
        /*0030*/ 	.short	0x0017
        /*0032*/ 	.short	0x0070
        /*0034*/ 	.byte	0x00, 0xf0, 0x11, 0x00


	//----- nvinfo : EIATTR_KPARAM_INFO
	.align		4
.L_14:
        /*0038*/ 	.byte	0x04, 0x17
        /*003a*/ 	.short	(.L_16 - .L_15)
.L_15:
        /*003c*/ 	.word	0x00000000
        /*0040*/ 	.short	0x0016
        /*0042*/ 	.short	0x006c
        /*0044*/ 	.byte	0x00, 0xf0, 0x11, 0x00


	//----- nvinfo : EIATTR_KPARAM_INFO
	.align		4
.L_16:
        /*0048*/ 	.byte	0x04, 0x17
        /*004a*/ 	.short	(.L_18 - .L_17)
.L_17:
        /*004c*/ 	.word	0x00000000
        /*0050*/ 	.short	0x0015
        /*0052*/ 	.short	0x0068
        /*0054*/ 	.byte	0x00, 0xf0, 0x11, 0x00


	//----- nvinfo : EIATTR_KPARAM_INFO
	.align		4
.L_18:
        /*0058*/ 	.byte	0x04, 0x17
        /*005a*/ 	.short	(.L_20 - .L_19)
.L_19:
        /*005c*/ 	.word	0x00000000
        /*0060*/ 	.short	0x0014
        /*0062*/ 	.short	0x0064
        /*0064*/ 	.byte	0x00, 0xf0, 0x11, 0x00


	//----- nvinfo : EIATTR_KPARAM_INFO
	.align		4
.L_20:
        /*0068*/ 	.byte	0x04, 0x17
        /*006a*/ 	.short	(.L_22 - .L_21)
.L_21:
        /*006c*/ 	.word	0x00000000
        /*0070*/ 	.short	0x0013
        /*0072*/ 	.short	0x0060
        /*0074*/ 	.byte	0x00, 0xf0, 0x11, 0x00


	//----- nvinfo : EIATTR_KPARAM_INFO
	.align		4
.L_22:
        /*0078*/ 	.byte	0x04, 0x17
        /*007a*/ 	.short	(.L_24 - .L_23)
.L_23:
        /*007c*/ 	.word	0x00000000
        /*0080*/ 	.short	0x0012
        /*0082*/ 	.short	0x005c
        /*0084*/ 	.byte	0x00, 0xf0, 0x11, 0x00


	//----- nvinfo : EIATTR_KPARAM_INFO
	.align		4
.L_24:
        /*0088*/ 	.byte	0x04, 0x17
        /*008a*/ 	.short	(.L_26 - .L_25)
.L_25:
        /*008c*/ 	.word	0x00000000
        /*0090*/ 	.short	0x0011
        /*0092*/ 	.short	0x0058
        /*0094*/ 	.byte	0x00, 0xf0, 0x11, 0x00


	//----- nvinfo : EIATTR_KPARAM_INFO
	.align		4
.L_26:
        /*0098*/ 	.byte	0x04, 0x17
        /*009a*/ 	.short	(.L_28 - .L_27)
.L_27:
        /*009c*/ 	.word	0x00000000
        /*00a0*/ 	.short	0x0010
        /*00a2*/ 	.short	0x0054
        /*00a4*/ 	.byte	0x00, 0xf0, 0x11, 0x00


	//----- nvinfo : EIATTR_KPARAM_INFO
	.align		4
.L_28:
        /*00a8*/ 	.byte	0x04, 0x17
        /*00aa*/ 	.short	(.L_30 - .L_29)
.L_29:
        /*00ac*/ 	.word	0x00000000
        /*00b0*/ 	.short	0x000f
        /*00b2*/ 	.short	0x0050
        /*00b4*/ 	.byte	0x00, 0xf0, 0x11, 0x00


	//----- nvinfo : EIATTR_KPARAM_INFO
	.align		4
.L_30:
        /*00b8*/ 	.byte	0x04, 0x17
        /*00ba*/ 	.short	(.L_32 - .L_31)
.L_31:
        /*00bc*/ 	.word	0x00000000
        /*00c0*/ 	.short	0x000e
        /*00c2*/ 	.short	0x004c
        /*00c4*/ 	.byte	0x00, 0xf0, 0x11, 0x00


	//----- nvinfo : EIATTR_KPARAM_INFO
	.align		4
.L_32:
        /*00c8*/ 	.byte	0x04, 0x17
        /*00ca*/ 	.short	(.L_34 - .L_33)
.L_33:
        /*00cc*/ 	.word	0x00000000
        /*00d0*/ 	.short	0x000d
        /*00d2*/ 	.short	0x0048
        /*00d4*/ 	.byte	0x00, 0xf0, 0x11, 0x00


	//----- nvinfo : EIATTR_KPARAM_INFO
	.align		4
.L_34:
        /*00d8*/ 	.byte	0x04, 0x17
        /*00da*/ 	.short	(.L_36 - .L_35)
.L_35:
        /*00dc*/ 	.word	0x00000000
        /*00e0*/ 	.short	0x000c
        /*00e2*/ 	.short	0x0044
        /*00e4*/ 	.byte	0x00, 0xf0, 0x11, 0x00


	//----- nvinfo : EIATTR_KPARAM_INFO
	.align		4
.L_36:
        /*00e8*/ 	.byte	0x04, 0x17
        /*00ea*/ 	.short	(.L_38 - .L_37)
.L_37:
        /*00ec*/ 	.word	0x00000000
        /*00f0*/ 	.short	0x000b
        /*00f2*/ 	.short	0x0040
        /*00f4*/ 	.byte	0x00, 0xf0, 0x11, 0x00


	//----- nvinfo : EIATTR_KPARAM_INFO
	.align		4
.L_38:
        /*00f8*/ 	.byte	0x04, 0x17
        /*00fa*/ 	.short	(.L_40 - .L_39)
.L_39:
        /*00fc*/ 	.word	0x00000000
        /*0100*/ 	.short	0x000a
        /*0102*/ 	.short	0x003c
        /*0104*/ 	.byte	0x00, 0xf0, 0x11, 0x00


	//----- nvinfo : EIATTR_KPARAM_INFO
	.align		4
.L_40:
        /*0108*/ 	.byte	0x04, 0x17
        /*010a*/ 	.short	(.L_42 - .L_41)
.L_41:
        /*010c*/ 	.word	0x00000000
        /*0110*/ 	.short	0x0009
        /*0112*/ 	.short	0x0038
        /*0114*/ 	.byte	0x00, 0xf0, 0x11, 0x00


	//----- nvinfo : EIATTR_KPARAM_INFO
	.align		4
.L_42:
        /*0118*/ 	.byte	0x04, 0x17
        /*011a*/ 	.short	(.L_44 - .L_43)
.L_43:
        /*011c*/ 	.word	0x00000000
        /*0120*/ 	.short	0x0008
        /*0122*/ 	.short	0x0034
        /*0124*/ 	.byte	0x00, 0xf0, 0x11, 0x00


	//----- nvinfo : EIATTR_KPARAM_INFO
	.align		4
.L_44:
        /*0128*/ 	.byte	0x04, 0x17
        /*012a*/ 	.short	(.L_46 - .L_45)
.L_45:
        /*012c*/ 	.word	0x00000000
        /*0130*/ 	.short	0x0007
        /*0132*/ 	.short	0x0030
        /*0134*/ 	.byte	0x00, 0xf0, 0x11, 0x00


	//----- nvinfo : EIATTR_KPARAM_INFO
	.align		4
.L_46:
        /*0138*/ 	.byte	0x04, 0x17
        /*013a*/ 	.short	(.L_48 - .L_47)
.L_47:
        /*013c*/ 	.word	0x00000000
        /*0140*/ 	.short	0x0006
        /*0142*/ 	.short	0x002c
        /*0144*/ 	.byte	0x00, 0xf0, 0x11, 0x00


	//----- nvinfo : EIATTR_KPARAM_INFO
	.align		4
.L_48:
        /*0148*/ 	.byte	0x04, 0x17
        /*014a*/ 	.short	(.L_50 - .L_49)
.L_49:
        /*014c*/ 	.word	0x00000000
        /*0150*/ 	.short	0x0005
        /*0152*/ 	.short	0x0028
        /*0154*/ 	.byte	0x00, 0xf0, 0x11, 0x00


	//----- nvinfo : EIATTR_KPARAM_INFO
	.align		4
.L_50:
        /*0158*/ 	.byte	0x04, 0x17
        /*015a*/ 	.short	(.L_52 - .L_51)
.L_51:
        /*015c*/ 	.word	0x00000000
        /*0160*/ 	.short	0x0004
        /*0162*/ 	.short	0x0020
        /*0164*/ 	.byte	0x00, 0xf4, 0x21, 0x00


	//----- nvinfo : EIATTR_KPARAM_INFO
	.align		4
.L_52:
        /*0168*/ 	.byte	0x04, 0x17
        /*016a*/ 	.short	(.L_54 - .L_53)
.L_53:
        /*016c*/ 	.word	0x00000000
        /*0170*/ 	.short	0x0003
        /*0172*/ 	.short	0x0018
        /*0174*/ 	.byte	0x00, 0xf4, 0x21, 0x00


	//----- nvinfo : EIATTR_KPARAM_INFO
	.align		4
.L_54:
        /*0178*/ 	.byte	0x04, 0x17
        /*017a*/ 	.short	(.L_56 - .L_55)
.L_55:
        /*017c*/ 	.word	0x00000000
        /*0180*/ 	.short	0x0002
        /*0182*/ 	.short	0x0010
        /*0184*/ 	.byte	0x00, 0xf4, 0x21, 0x00


	//----- nvinfo : EIATTR_KPARAM_INFO
	.align		4
.L_56:
        /*0188*/ 	.byte	0x04, 0x17
        /*018a*/ 	.short	(.L_58 - .L_57)
.L_57:
        /*018c*/ 	.word	0x00000000
        /*0190*/ 	.short	0x0001
        /*0192*/ 	.short	0x0008
        /*0194*/ 	.byte	0x00, 0xf4, 0x21, 0x00


	//----- nvinfo : EIATTR_KPARAM_INFO
	.align		4
.L_58:
        /*0198*/ 	.byte	0x04, 0x17
        /*019a*/ 	.short	(.L_60 - .L_59)
.L_59:
        /*019c*/ 	.word	0x00000000
        /*01a0*/ 	.short	0x0000
        /*01a2*/ 	.short	0x0000
        /*01a4*/ 	.byte	0x00, 0xf4, 0x21, 0x00


	//----- nvinfo : EIATTR_SPARSE_MMA_MASK
	.align		4
.L_60:
        /*01a8*/ 	.byte	0x03, 0x50
        /*01aa*/ 	.short	0x0000


	//----- nvinfo : EIATTR_MAXREG_COUNT
	.align		4
        /*01ac*/ 	.byte	0x03, 0x1b
        /*01ae*/ 	.short	0x00ff


	//----- nvinfo : EIATTR_NUM_BARRIERS
	.align		4
        /*01b0*/ 	.byte	0x02, 0x4c
        /*01b2*/ 	.byte	0x01
	.zero		1


	//----- nvinfo : EIATTR_ANNOTATIONS
	.align		4
        /*01b4*/ 	.byte	0x04, 0x55
        /*01b6*/ 	.short	(.L_62 - .L_61)


	//   ....[0]....
.L_61:
        /*01b8*/ 	.word	0x00000001
        /*01bc*/ 	.byte	0xa0, 0x1c, 0x00, 0x00, 0x01, 0x00, 0x00, 0x00, 0x90, 0x1e, 0x00, 0x00, 0x01, 0x00, 0x00, 0x00
        /* <DEDUP_REMOVED lines=39> */
        /*043c*/ 	.byte	0x20, 0x59, 0x00, 0x00, 0x01, 0x00, 0x00, 0x00, 0xe0, 0x69, 0x00, 0x00


	//----- nvinfo : EIATTR_MERCURY_ISA_VERSION
	.align		4
.L_62:
        /*0448*/ 	.byte	0x03, 0x5f
        /*044a*/ 	.short	0x0101


	//----- nvinfo : EIATTR_COOP_GROUP_MASK_REGIDS
	.align		4
        /*044c*/ 	.byte	0x04, 0x29
        /*044e*/ 	.short	(.L_64 - .L_63)


	//   ....[0]....
.L_63:
        /*0450*/ 	.word	0xffffffff


	//   ....[1]....
        /*0454*/ 	.word	0xffffffff


	//   ....[2]....
        /*0458*/ 	.word	0xffffffff


	//   ....[3]....
        /*045c*/ 	.word	0xffffffff


	//   ....[4]....
        /*0460*/ 	.word	0xffffffff


	//   ....[5]....
        /*0464*/ 	.word	0xffffffff


	//   ....[6]....
        /*0468*/ 	.word	0xffffffff


	//   ....[7]....
        /*046c*/ 	.word	0xffffffff


	//----- nvinfo : EIATTR_COOP_GROUP_INSTR_OFFSETS
	.align		4
.L_64:
        /*0470*/ 	.byte	0x04, 0x28
        /*0472*/ 	.short	(.L_66 - .L_65)


	//   ....[0]....
.L_65:
        /*0474*/ 	.word	0x00005ff0


	//   ....[1]....
        /*0478*/ 	.word	0x000060c0


	//   ....[2]....
        /*047c*/ 	.word	0x000062d0


	//   ....[3]....
        /*0480*/ 	.word	0x00006350


	//   ....[4]....
        /*0484*/ 	.word	0x00007550


	//   ....[5]....
        /*0488*/ 	.word	0x00007570


	//   ....[6]....
        /*048c*/ 	.word	0x00007590


	//   ....[7]....
        /*0490*/ 	.word	0x000075c0


	//----- nvinfo : EIATTR_EXIT_INSTR_OFFSETS
	.align		4
.L_66:
        /*0494*/ 	.byte	0x04, 0x1c
        /*0496*/ 	.short	(.L_68 - .L_67)


	//   ....[0]....
.L_67:
        /*0498*/ 	.word	0x0000a3a0


	//   ....[1]....
        /*049c*/ 	.word	0x0000a450


	//----- nvinfo : EIATTR_REQNTID
	.align		4
.L_68:
        /*04a0*/ 	.byte	0x04, 0x10
        /*04a2*/ 	.short	(.L_70 - .L_69)
.L_69:
        /*04a4*/ 	.word	0x00000100
        /*04a8*/ 	.word	0x00000001
        /*04ac*/ 	.word	0x00000001


	//----- nvinfo : EIATTR_CBANK_PARAM_SIZE
	.align		4
.L_70:
        /*04b0*/ 	.byte	0x03, 0x19
        /*04b2*/ 	.short	0x0088


	//----- nvinfo : EIATTR_PARAM_CBANK
	.align		4
        /*04b4*/ 	.byte	0x04, 0x0a
        /*04b6*/ 	.short	(.L_72 - .L_71)
	.align		4
.L_71:
        /*04b8*/ 	.word	index@(.nv.constant0.attn_fwd)
        /*04bc*/ 	.short	0x0210
        /*04be*/ 	.short	0x0088


	//----- nvinfo : EIATTR_SW_WAR
	.align		4
.L_72:
        /*04c0*/ 	.byte	0x04, 0x36
        /*04c2*/ 	.short	(.L_74 - .L_73)
.L_73:
        /*04c4*/ 	.word	0x00000008
.L_74:


//--------------------- .nv.callgraph             --------------------------
	.section	.nv.callgraph,"",@"SHT_CUDA_CALLGRAPH"
	.align	4
	.sectionentsize	8
	.align		4
        /*0000*/ 	.word	0x00000000
	.align		4
        /*0004*/ 	.word	0xffffffff
	.align		4
        /*0008*/ 	.word	0x00000000
	.align		4
        /*000c*/ 	.word	0xfffffffe
	.align		4
        /*0010*/ 	.word	0x00000000
	.align		4
        /*0014*/ 	.word	0xfffffffd
	.align		4
        /*0018*/ 	.word	0x00000000
	.align		4
        /*001c*/ 	.word	0xfffffffc


//--------------------- .nv.constant4             --------------------------
	.section	.nv.constant4,"a",@progbits
	.align	8
	.align		8
.nv.constant4:
        /*0000*/ 	.dword	_$_str


//--------------------- .text.attn_fwd            --------------------------
	.section	.text.attn_fwd,"ax",@progbits
	.align	128
        .global         attn_fwd
        .type           attn_fwd,@function
        .size           attn_fwd,(.L_x_3 - attn_fwd)
        .other          attn_fwd,@"STO_CUDA_ENTRY STV_DEFAULT"
attn_fwd:
.text.attn_fwd:
[----:B------:R-:W0:Y:S01]  /*0000*/  LDC R1, c[0x0][0x28] ;  /* 0x00000a00ff017b82 */ /* 0x000e220000000800 */
[----:B------:R-:W1:Y:S07]  /*0010*/  S2R R140, SR_TID.X ;  /* 0x00000000008c7919 */ /* 0x000e6e0000002100 */
[----:B------:R-:W2:Y:S01]  /*0020*/  LDC.64 R8, c[0x0][0x240] ;  /* 0x00009000ff087b82 */ /* 0x000ea20000000a00 */
[----:B------:R-:W-:Y:S01]  /*0030*/  ULDC.64 UR4, c[0x0][0x208] ;  /* 0x0000820000047ab9 */ /* 0x000fe20000000a00 */
[----:B0-----:R-:W-:Y:S01]  /*0040*/  VIADD R1, R1, 0xfffffeb8 ;  /* 0xfffffeb801017836 */ /* 0x001fe20000000000 */
[----:B------:R-:W0:Y:S01]  /*0050*/  S2R R0, SR_CTAID.X ;  /* 0x0000000000007919 */ /* 0x000e220000002500 */
[----:B------:R-:W2:Y:S04]  /*0060*/  S2R R120, SR_CTAID.Y ;  /* 0x0000000000787919 */ /* 0x000ea80000002600 */
[----:B------:R-:W3:Y:S08]  /*0070*/  LDC R7, c[0x0][0x248] ;  /* 0x00009200ff077b82 */ /* 0x000ef00000000800 */
[----:B------:R-:W4:Y:S01]  /*0080*/  LDC.64 R12, c[0x0][0x210] ;  /* 0x00008400ff0c7b82 */ /* 0x000f220000000a00 */
[----:B-1----:R-:W-:-:S02]  /*0090*/  LOP3.LUT R3, R140, 0x3f, RZ, 0xc0, !PT ;  /* 0x0000003f8c037812 */ /* 0x002fc400078ec0ff */
[----:B------:R-:W-:-:S03]  /*00a0*/  SHF.R.U32.HI R4, RZ, 0x6, R140 ;  /* 0x00000006ff047819 */ /* 0x000fc6000001168c */
[----:B0-----:R-:W-:Y:S01]  /*00b0*/  IMAD R2, R0, 0x40, R3 ;  /* 0x0000004000027824 */ /* 0x001fe200078e0203 */
[----:B------:R-:W-:Y:S01]  /*00c0*/  SGXT.U32 R4, R4, 0x2 ;  /* 0x000000020404781a */ /* 0x000fe20000000000 */
[----:B--2---:R-:W-:Y:S02]  /*00d0*/  IMAD R0, R120, R8, RZ ;  /* 0x0000000878007224 */ /* 0x004fe400078e02ff */
[----:B------:R-:W-:Y:S02]  /*00e0*/  IMAD R2, R2, R9, RZ ;  /* 0x0000000902027224 */ /* 0x000fe400078e02ff */
[----:B---3--:R-:W-:Y:S02]  /*00f0*/  IMAD R9, R4, R7, RZ ;  /* 0x0000000704097224 */ /* 0x008fe400078e02ff */
[----:B------:R-:W-:Y:S02]  /*0100*/  IMAD.SHL.U32 R5, R0, 0x2, RZ ;  /* 0x0000000200057824 */ /* 0x000fe400078e00ff */
[----:B------:R-:W-:-:S02]  /*0110*/  IMAD.SHL.U32 R6, R2, 0x2, RZ ;  /* 0x0000000202067824 */ /* 0x000fc400078e00ff */
[----:B------:R-:W-:-:S04]  /*0120*/  IMAD.HI R0, R0, 0x2, RZ ;  /* 0x0000000200007827 */ /* 0x000fc800078e02ff */
[----:B------:R-:W-:Y:S01]  /*0130*/  IMAD.HI R8, R2, 0x2, RZ ;  /* 0x0000000202087827 */ /* 0x000fe200078e02ff */
[----:B----4-:R-:W-:-:S03]  /*0140*/  IADD3 R2, P0, P1, R6, R12, R5 ;  /* 0x0000000c06027210 */ /* 0x010fc6000791e005 */
[----:B------:R-:W-:Y:S01]  /*0150*/  IMAD R11, R7, 0x4, R9 ;  /* 0x00000004070b7824 */ /* 0x000fe200078e0209 */
[----:B------:R-:W-:Y:S02]  /*0160*/  IADD3.X R0, R8, R13, R0, P0, P1 ;  /* 0x0000000d08007210 */ /* 0x000fe400007e2400 */
[----:B------:R-:W-:Y:S01]  /*0170*/  LEA R12, P0, R9, R2, 0x1 ;  /* 0x00000002090c7211 */ /* 0x000fe200078008ff */
[----:B------:R-:W-:-:S03]  /*0180*/  IMAD R5, R7, 0x4, R11 ;  /* 0x0000000407057824 */ /* 0x000fc600078e020b */
[----:B------:R-:W-:Y:S01]  /*0190*/  LEA.HI.X.SX32 R13, R9, R0, 0x1, P0 ;  /* 0x00000000090d7211 */ /* 0x000fe200000f0eff */
[----:B------:R-:W-:Y:S01]  /*01a0*/  IMAD R15, R7, 0x4, R5 ;  /* 0x00000004070f7824 */ /* 0x000fe200078e0205 */
[-C--:B------:R-:W-:Y:S02]  /*01b0*/  LEA R10, P0, R11, R2.reuse, 0x1 ;  /* 0x000000020b0a7211 */ /* 0x080fe400078008ff */
[----:B------:R-:W-:Y:S02]  /*01c0*/  LEA R8, P1, R5, R2, 0x1 ;  /* 0x0000000205087211 */ /* 0x000fe400078208ff */
[----:B------:R-:W-:Y:S02]  /*01d0*/  LEA R17, R7, R15, 0x2 ;  /* 0x0000000f07117211 */ /* 0x000fe400078e10ff */
[----:B------:R-:W-:Y:S02]  /*01e0*/  LEA.HI.X.SX32 R11, R11, R0, 0x1, P0 ;  /* 0x000000000b0b7211 */ /* 0x000fe400000f0eff */
[----:B------:R-:W-:Y:S01]  /*01f0*/  LEA R18, P0, R15, R2, 0x1 ;  /* 0x000000020f127211 */ /* 0x000fe200078008ff */
[----:B------:R-:W-:Y:S01]  /*0200*/  IMAD R21, R7, 0x4, R17 ;  /* 0x0000000407157824 */ /* 0x000fe200078e0211 */
[----:B------:R-:W-:-:S02]  /*0210*/  LEA.HI.X.SX32 R9, R5, R0, 0x1, P1 ;  /* 0x0000000005097211 */ /* 0x000fc400008f0eff */
[----:B------:R-:W-:Y:S01]  /*0220*/  LEA.HI.X.SX32 R19, R15, R0, 0x1, P0 ;  /* 0x000000000f137211 */ /* 0x000fe200000f0eff */
[----:B------:R-:W-:Y:S01]  /*0230*/  IMAD R23, R7, 0x4, R21 ;  /* 0x0000000407177824 */ /* 0x000fe200078e0215 */
[----:B------:R-:W-:Y:S01]  /*0240*/  LEA R14, P0, R17, R2, 0x1 ;  /* 0x00000002110e7211 */ /* 0x000fe200078008ff */
[----:B------:R-:W2:Y:S02]  /*0250*/  LDG.E.U16 R5, desc[UR4][R12.64] ;  /* 0x000000040c057981 */ /* 0x000ea4000c1e1500 */
[----:B------:R-:W-:Y:S01]  /*0260*/  IMAD R25, R7, 0x4, R23 ;  /* 0x0000000407197824 */ /* 0x000fe200078e0217 */
[----:B------:R-:W-:Y:S01]  /*0270*/  LEA.HI.X.SX32 R15, R17, R0, 0x1, P0 ;  /* 0x00000000110f7211 */ /* 0x000fe200000f0eff */
[----:B------:R-:W3:Y:S01]  /*0280*/  LDG.E.U16 R9, desc[UR4][R8.64] ;  /* 0x0000000408097981 */ /* 0x000ee2000c1e1500 */
[-C--:B------:R-:W-:Y:S01]  /*0290*/  LEA R16, P0, R21, R2.reuse, 0x1 ;  /* 0x0000000215107211 */ /* 0x080fe200078008ff */
[----:B------:R-:W-:Y:S01]  /*02a0*/  IMAD R27, R7, 0x4, R25 ;  /* 0x00000004071b7824 */ /* 0x000fe200078e0219 */
[----:B------:R-:W-:Y:S01]  /*02b0*/  LEA R20, P1, R23, R2, 0x1 ;  /* 0x0000000217147211 */ /* 0x000fe200078208ff */
[----:B------:R-:W4:Y:S01]  /*02c0*/  LDG.E.U16 R11, desc[UR4][R10.64] ;  /* 0x000000040a0b7981 */ /* 0x000f22000c1e1500 */
[----:B------:R-:W-:-:S02]  /*02d0*/  LEA.HI.X.SX32 R17, R21, R0, 0x1, P0 ;  /* 0x0000000015117211 */ /* 0x000fc400000f0eff */
[----:B------:R-:W-:Y:S01]  /*02e0*/  LEA R22, P0, R25, R2, 0x1 ;  /* 0x0000000219167211 */ /* 0x000fe200078008ff */
[----:B------:R0:W5:Y:S01]  /*02f0*/  LDG.E.U16 R13, desc[UR4][R18.64] ;  /* 0x00000004120d7981 */ /* 0x000162000c1e1500 */
[-C--:B------:R-:W-:Y:S02]  /*0300*/  LEA.HI.X.SX32 R21, R23, R0.reuse, 0x1, P1 ;  /* 0x0000000017157211 */ /* 0x080fe400008f0eff */
[----:B------:R-:W-:Y:S01]  /*0310*/  LEA.HI.X.SX32 R23, R25, R0, 0x1, P0 ;  /* 0x0000000019177211 */ /* 0x000fe200000f0eff */
[----:B------:R-:W-:Y:S01]  /*0320*/  IMAD R25, R7, 0x4, R27 ;  /* 0x0000000407197824 */ /* 0x000fe200078e021b */
[----:B------:R-:W4:Y:S04]  /*0330*/  LDG.E.U16 R15, desc[UR4][R14.64] ;  /* 0x000000040e0f7981 */ /* 0x000f28000c1e1500 */
[----:B------:R1:W5:Y:S01]  /*0340*/  LDG.E.U16 R55, desc[UR4][R20.64] ;  /* 0x0000000414377981 */ /* 0x000362000c1e1500 */
[----:B0-----:R-:W-:-:S03]  /*0350*/  LEA R18, P0, R27, R2, 0x1 ;  /* 0x000000021b127211 */ /* 0x001fc600078008ff */
[----:B------:R0:W5:Y:S01]  /*0360*/  LDG.E.U16 R57, desc[UR4][R22.64] ;  /* 0x0000000416397981 */ /* 0x000162000c1e1500 */
[----:B------:R-:W-:Y:S01]  /*0370*/  LEA.HI.X.SX32 R19, R27, R0, 0x1, P0 ;  /* 0x000000001b137211 */ /* 0x000fe200000f0eff */
[----:B------:R-:W-:Y:S01]  /*0380*/  IMAD R27, R7, 0x4, R25 ;  /* 0x00000004071b7824 */ /* 0x000fe200078e0219 */
[----:B------:R-:W-:Y:S01]  /*0390*/  LEA R24, P0, R25, R2, 0x1 ;  /* 0x0000000219187211 */ /* 0x000fe200078008ff */
[----:B------:R-:W5:Y:S03]  /*03a0*/  LDG.E.U16 R17, desc[UR4][R16.64] ;  /* 0x0000000410117981 */ /* 0x000f66000c1e1500 */
[C---:B------:R-:W-:Y:S01]  /*03b0*/  LEA R29, R7.reuse, R27, 0x2 ;  /* 0x0000001b071d7211 */ /* 0x040fe200078e10ff */
[----:B------:R0:W5:Y:S04]  /*03c0*/  LDG.E.U16 R59, desc[UR4][R18.64] ;  /* 0x00000004123b7981 */ /* 0x000168000c1e1500 */
[----:B-1----:R-:W-:Y:S01]  /*03d0*/  IMAD R21, R7, 0x4, R29 ;  /* 0x0000000407157824 */ /* 0x002fe200078e021d */
[----:B------:R-:W-:-:S03]  /*03e0*/  LEA.HI.X.SX32 R25, R25, R0, 0x1, P0 ;  /* 0x0000000019197211 */ /* 0x000fc600000f0eff */
[----:B0-----:R-:W-:Y:S01]  /*03f0*/  IMAD R23, R7, 0x4, R21 ;  /* 0x0000000407177824 */ /* 0x001fe200078e0215 */
[-C--:B------:R-:W-:Y:S01]  /*0400*/  LEA R26, P1, R27, R2.reuse, 0x1 ;  /* 0x000000021b1a7211 */ /* 0x080fe200078208ff */
[----:B------:R-:W5:Y:S01]  /*0410*/  LDG.E.U16 R61, desc[UR4][R24.64] ;  /* 0x00000004183d7981 */ /* 0x000f62000c1e1500 */
[----:B------:R-:W-:Y:S01]  /*0420*/  LEA R28, P0, R29, R2, 0x1 ;  /* 0x000000021d1c7211 */ /* 0x000fe200078008ff */
[----:B------:R-:W-:Y:S01]  /*0430*/  IMAD R31, R7, 0x4, R23 ;  /* 0x00000004071f7824 */ /* 0x000fe200078e0217 */
[-C--:B------:R-:W-:Y:S02]  /*0440*/  LEA.HI.X.SX32 R27, R27, R0.reuse, 0x1, P1 ;  /* 0x000000001b1b7211 */ /* 0x080fe400008f0eff */
[----:B------:R-:W-:Y:S01]  /*0450*/  LEA.HI.X.SX32 R29, R29, R0, 0x1, P0 ;  /* 0x000000001d1d7211 */ /* 0x000fe200000f0eff */
[----:B------:R-:W-:Y:S01]  /*0460*/  IMAD R33, R7, 0x4, R31 ;  /* 0x0000000407217824 */ /* 0x000fe200078e021f */
[C---:B------:R-:W-:Y:S01]  /*0470*/  LEA R20, P0, R21.reuse, R2, 0x1 ;  /* 0x0000000215147211 */ /* 0x040fe200078008ff */
[----:B------:R0:W5:Y:S03]  /*0480*/  LDG.E.U16 R63, desc[UR4][R26.64] ;  /* 0x000000041a3f7981 */ /* 0x000166000c1e1500 */
[----:B------:R-:W-:Y:S01]  /*0490*/  LEA.HI.X.SX32 R21, R21, R0, 0x1, P0 ;  /* 0x0000000015157211 */ /* 0x000fe200000f0eff */
[----:B------:R1:W5:Y:S01]  /*04a0*/  LDG.E.U16 R65, desc[UR4][R28.64] ;  /* 0x000000041c417981 */ /* 0x000362000c1e1500 */
[----:B------:R-:W-:-:S02]  /*04b0*/  LEA R18, P0, R23, R2, 0x1 ;  /* 0x0000000217127211 */ /* 0x000fc400078008ff */
[----:B------:R-:W-:Y:S01]  /*04c0*/  LEA R22, P1, R31, R2, 0x1 ;  /* 0x000000021f167211 */ /* 0x000fe200078208ff */
[----:B------:R1:W5:Y:S01]  /*04d0*/  LDG.E.U16 R67, desc[UR4][R20.64] ;  /* 0x0000000414437981 */ /* 0x000362000c1e1500 */
[----:B0-----:R-:W-:Y:S01]  /*04e0*/  IMAD R27, R7, 0x4, R33 ;  /* 0x00000004071b7824 */ /* 0x001fe200078e0221 */
[----:B------:R-:W-:Y:S02]  /*04f0*/  LEA.HI.X.SX32 R19, R23, R0, 0x1, P0 ;  /* 0x0000000017137211 */ /* 0x000fe400000f0eff */
[----:B------:R-:W-:Y:S01]  /*0500*/  LEA R24, P0, R33, R2, 0x1 ;  /* 0x0000000221187211 */ /* 0x000fe200078008ff */
[----:B-1----:R-:W-:Y:S01]  /*0510*/  IMAD R29, R7, 0x4, R27 ;  /* 0x00000004071d7824 */ /* 0x002fe200078e021b */
[-C--:B------:R-:W-:Y:S01]  /*0520*/  LEA.HI.X.SX32 R23, R31, R0.reuse, 0x1, P1 ;  /* 0x000000001f177211 */ /* 0x080fe200008f0eff */
[----:B------:R-:W5:Y:S01]  /*0530*/  LDG.E.U16 R69, desc[UR4][R18.64] ;  /* 0x0000000412457981 */ /* 0x000f62000c1e1500 */
[----:B------:R-:W-:Y:S02]  /*0540*/  LEA.HI.X.SX32 R25, R33, R0, 0x1, P0 ;  /* 0x0000000021197211 */ /* 0x000fe400000f0eff */
[----:B------:R-:W-:Y:S01]  /*0550*/  LEA R31, R7, R29, 0x2 ;  /* 0x0000001d071f7211 */ /* 0x000fe200078e10ff */
[----:B------:R0:W5:Y:S01]  /*0560*/  LDG.E.U16 R71, desc[UR4][R22.64] ;  /* 0x0000000416477981 */ /* 0x000162000c1e1500 */
[----:B------:R-:W-:-:S03]  /*0570*/  LEA R26, P0, R27, R2, 0x1 ;  /* 0x000000021b1a7211 */ /* 0x000fc600078008ff */
[----:B------:R-:W-:Y:S01]  /*0580*/  IMAD R33, R7, 0x4, R31 ;  /* 0x0000000407217824 */ /* 0x000fe200078e021f */
[----:B------:R-:W-:Y:S01]  /*0590*/  LEA.HI.X.SX32 R27, R27, R0, 0x1, P0 ;  /* 0x000000001b1b7211 */ /* 0x000fe200000f0eff */
[----:B------:R1:W5:Y:S01]  /*05a0*/  LDG.E.U16 R73, desc[UR4][R24.64] ;  /* 0x0000000418497981 */ /* 0x000362000c1e1500 */
[----:B------:R-:W-:Y:S01]  /*05b0*/  LEA R20, P0, R29, R2, 0x1 ;  /* 0x000000021d147211 */ /* 0x000fe200078008ff */
[----:B0-----:R-:W-:-:S03]  /*05c0*/  IMAD R23, R7, 0x4, R33 ;  /* 0x0000000407177824 */ /* 0x001fc600078e0221 */
[----:B------:R-:W-:Y:S01]  /*05d0*/  LEA.HI.X.SX32 R21, R29, R0, 0x1, P0 ;  /* 0x000000001d157211 */ /* 0x000fe200000f0eff */
[----:B------:R0:W5:Y:S01]  /*05e0*/  LDG.E.U16 R75, desc[UR4][R26.64] ;  /* 0x000000041a4b7981 */ /* 0x000162000c1e1500 */
[-C--:B------:R-:W-:Y:S02]  /*05f0*/  LEA R18, P0, R33, R2.reuse, 0x1 ;  /* 0x0000000221127211 */ /* 0x080fe400078008ff */
[----:B------:R-:W-:Y:S01]  /*0600*/  LEA R28, P1, R31, R2, 0x1 ;  /* 0x000000021f1c7211 */ /* 0x000fe200078208ff */
[----:B-1----:R-:W-:Y:S01]  /*0610*/  IMAD R25, R7, 0x4, R23 ;  /* 0x0000000407197824 */ /* 0x002fe200078e0217 */
[-C--:B------:R-:W-:Y:S01]  /*0620*/  LEA.HI.X.SX32 R19, R33, R0.reuse, 0x1, P0 ;  /* 0x0000000021137211 */ /* 0x080fe200000f0eff */
[----:B------:R1:W5:Y:S01]  /*0630*/  LDG.E.U16 R77, desc[UR4][R20.64] ;  /* 0x00000004144d7981 */ /* 0x000362000c1e1500 */
[----:B------:R-:W-:Y:S01]  /*0640*/  LEA.HI.X.SX32 R29, R31, R0, 0x1, P1 ;  /* 0x000000001f1d7211 */ /* 0x000fe200008f0eff */
[----:B------:R-:W-:Y:S01]  /*0650*/  IMAD R31, R7, 0x4, R25 ;  /* 0x00000004071f7824 */ /* 0x000fe200078e0219 */
[----:B------:R-:W-:Y:S01]  /*0660*/  LEA R22, P0, R23, R2, 0x1 ;  /* 0x0000000217167211 */ /* 0x000fe200078008ff */
[----:B------:R-:W5:Y:S02]  /*0670*/  LDG.E.U16 R81, desc[UR4][R18.64] ;  /* 0x0000000412517981 */ /* 0x000f64000c1e1500 */
[----:B------:R-:W-:Y:S01]  /*0680*/  IMAD R33, R7, 0x4, R31 ;  /* 0x0000000407217824 */ /* 0x000fe200078e021f */
[----:B------:R-:W-:Y:S01]  /*0690*/  LEA.HI.X.SX32 R23, R23, R0, 0x1, P0 ;  /* 0x0000000017177211 */ /* 0x000fe200000f0eff */
[----:B------:R1:W5:Y:S01]  /*06a0*/  LDG.E.U16 R79, desc[UR4][R28.64] ;  /* 0x000000041c4f7981 */ /* 0x000362000c1e1500 */
[----:B------:R-:W-:-:S02]  /*06b0*/  LEA R24, P0, R25, R2, 0x1 ;  /* 0x0000000219187211 */ /* 0x000fc400078008ff */
[----:B0-----:R-:W-:Y:S01]  /*06c0*/  LEA R26, P1, R31, R2, 0x1 ;  /* 0x000000021f1a7211 */ /* 0x001fe200078208ff */
[----:B------:R0:W5:Y:S01]  /*06d0*/  LDG.E.U16 R83, desc[UR4][R22.64] ;  /* 0x0000000416537981 */ /* 0x000162000c1e1500 */
[----:B------:R-:W-:Y:S02]  /*06e0*/  LEA.HI.X.SX32 R25, R25, R0, 0x1, P0 ;  /* 0x0000000019197211 */ /* 0x000fe400000f0eff */
[----:B-1----:R-:W-:Y:S01]  /*06f0*/  LEA R20, P0, R33, R2, 0x1 ;  /* 0x0000000221147211 */ /* 0x002fe200078008ff */
[----:B------:R-:W-:Y:S01]  /*0700*/  IMAD R29, R7, 0x4, R33 ;  /* 0x00000004071d7824 */ /* 0x000fe200078e0221 */
[-C--:B------:R-:W-:Y:S01]  /*0710*/  LEA.HI.X.SX32 R27, R31, R0.reuse, 0x1, P1 ;  /* 0x000000001f1b7211 */ /* 0x080fe200008f0eff */
[----:B------:R-:W5:Y:S01]  /*0720*/  LDG.E.U16 R85, desc[UR4][R24.64] ;  /* 0x0000000418557981 */ /* 0x000f62000c1e1500 */
[----:B------:R-:W-:Y:S02]  /*0730*/  LEA.HI.X.SX32 R21, R33, R0, 0x1, P0 ;  /* 0x0000000021157211 */ /* 0x000fe400000f0eff */
[----:B------:R-:W-:Y:S01]  /*0740*/  LEA R18, P0, R29, R2, 0x1 ;  /* 0x000000021d127211 */ /* 0x000fe200078008ff */
[----:B------:R1:W5:Y:S01]  /*0750*/  LDG.E.U16 R87, desc[UR4][R26.64] ;  /* 0x000000041a577981 */ /* 0x000362000c1e1500 */
[----:B------:R-:W-:-:S02]  /*0760*/  LEA R31, R7, R29, 0x2 ;  /* 0x0000001d071f7211 */ /* 0x000fc400078e10ff */
[----:B------:R-:W-:Y:S01]  /*0770*/  LEA.HI.X.SX32 R19, R29, R0, 0x1, P0 ;  /* 0x000000001d137211 */ /* 0x000fe200000f0eff */
[----:B------:R1:W5:Y:S02]  /*0780*/  LDG.E.U16 R89, desc[UR4][R20.64] ;  /* 0x0000000414597981 */ /* 0x000364000c1e1500 */
[----:B------:R-:W-:Y:S01]  /*0790*/  IMAD R29, R7, 0x4, R31 ;  /* 0x00000004071d7824 */ /* 0x000fe200078e021f */
[----:B0-----:R-:W-:Y:S01]  /*07a0*/  LEA R22, P0, R31, R2, 0x1 ;  /* 0x000000021f167211 */ /* 0x001fe200078008ff */
[----:B------:R0:W5:Y:S02]  /*07b0*/  LDG.E.U16 R91, desc[UR4][R18.64] ;  /* 0x00000004125b7981 */ /* 0x000164000c1e1500 */
[----:B------:R-:W-:Y:S01]  /*07c0*/  IMAD R33, R7, 0x4, R29 ;  /* 0x0000000407217824 */ /* 0x000fe200078e021d */
[----:B------:R-:W-:-:S03]  /*07d0*/  LEA.HI.X.SX32 R23, R31, R0, 0x1, P0 ;  /* 0x000000001f177211 */ /* 0x000fc600000f0eff */
[----:B-1----:R-:W-:Y:S01]  /*07e0*/  IMAD R27, R7, 0x4, R33 ;  /* 0x00000004071b7824 */ /* 0x002fe200078e0221 */
[C---:B------:R-:W-:Y:S01]  /*07f0*/  LEA R24, P0, R33.reuse, R2, 0x1 ;  /* 0x0000000221187211 */ /* 0x040fe200078008ff */
[----:B------:R1:W5:Y:S03]  /*0800*/  LDG.E.U16 R93, desc[UR4][R22.64] ;  /* 0x00000004165d7981 */ /* 0x000366000c1e1500 */
[----:B------:R-:W-:Y:S01]  /*0810*/  LEA.HI.X.SX32 R25, R33, R0, 0x1, P0 ;  /* 0x0000000021197211 */ /* 0x000fe200000f0eff */
[----:B------:R-:W-:Y:S01]  /*0820*/  IMAD R31, R7, 0x4, R27 ;  /* 0x00000004071f7824 */ /* 0x000fe200078e021b */
[-C--:B------:R-:W-:Y:S02]  /*0830*/  LEA R20, P0, R27, R2.reuse, 0x1 ;  /* 0x000000021b147211 */ /* 0x080fe400078008ff */
[----:B------:R-:W-:Y:S01]  /*0840*/  LEA R28, P1, R29, R2, 0x1 ;  /* 0x000000021d1c7211 */ /* 0x000fe200078208ff */
[----:B------:R1:W5:Y:S01]  /*0850*/  LDG.E.U16 R97, desc[UR4][R24.64] ;  /* 0x0000000418617981 */ /* 0x000362000c1e1500 */
[----:B------:R-:W-:Y:S01]  /*0860*/  LEA.HI.X.SX32 R21, R27, R0, 0x1, P0 ;  /* 0x000000001b157211 */ /* 0x000fe200000f0eff */
[----:B------:R-:W-:Y:S01]  /*0870*/  IMAD R27, R7, 0x4, R31 ;  /* 0x00000004071b7824 */ /* 0x000fe200078e021f */
[----:B0-----:R-:W-:-:S03]  /*0880*/  LEA R18, P0, R31, R2, 0x1 ;  /* 0x000000021f127211 */ /* 0x001fc600078008ff */
[----:B------:R-:W-:Y:S01]  /*0890*/  IMAD R33, R7, 0x4, R27 ;  /* 0x0000000407217824 */ /* 0x000fe200078e021b */
[-C--:B------:R-:W-:Y:S01]  /*08a0*/  LEA.HI.X.SX32 R29, R29, R0.reuse, 0x1, P1 ;  /* 0x000000001d1d7211 */ /* 0x080fe200008f0eff */
[----:B------:R-:W5:Y:S01]  /*08b0*/  LDG.E.U16 R99, desc[UR4][R20.64] ;  /* 0x0000000414637981 */ /* 0x000f62000c1e1500 */
[----:B------:R-:W-:Y:S02]  /*08c0*/  LEA.HI.X.SX32 R19, R31, R0, 0x1, P0 ;  /* 0x000000001f137211 */ /* 0x000fe400000f0eff */
[----:B------:R-:W-:Y:S01]  /*08d0*/  LEA R31, R7, R33, 0x2 ;  /* 0x00000021071f7211 */ /* 0x000fe200078e10ff */
[----:B------:R0:W5:Y:S01]  /*08e0*/  LDG.E.U16 R95, desc[UR4][R28.64] ;  /* 0x000000041c5f7981 */ /* 0x000162000c1e1500 */
[-C--:B-1----:R-:W-:Y:S02]  /*08f0*/  LEA R22, P0, R33, R2.reuse, 0x1 ;  /* 0x0000000221167211 */ /* 0x082fe400078008ff */
[----:B------:R-:W-:Y:S01]  /*0900*/  LEA R26, P1, R27, R2, 0x1 ;  /* 0x000000021b1a7211 */ /* 0x000fe200078208ff */
[----:B------:R1:W5:Y:S01]  /*0910*/  LDG.E.U16 R101, desc[UR4][R18.64] ;  /* 0x0000000412657981 */ /* 0x000362000c1e1500 */
[----:B------:R-:W-:-:S02]  /*0920*/  LEA.HI.X.SX32 R23, R33, R0, 0x1, P0 ;  /* 0x0000000021177211 */ /* 0x000fc400000f0eff */
[----:B------:R-:W-:Y:S01]  /*0930*/  LEA R24, P0, R31, R2, 0x1 ;  /* 0x000000021f187211 */ /* 0x000fe200078008ff */
[----:B0-----:R-:W-:-:S03]  /*0940*/  IMAD R29, R7, 0x4, R31 ;  /* 0x00000004071d7824 */ /* 0x001fc600078e021f */
[-C--:B------:R-:W-:Y:S01]  /*0950*/  LEA.HI.X.SX32 R25, R31, R0.reuse, 0x1, P0 ;  /* 0x000000001f197211 */ /* 0x080fe200000f0eff */
[----:B------:R-:W5:Y:S01]  /*0960*/  LDG.E.U16 R105, desc[UR4][R22.64] ;  /* 0x0000000416697981 */ /* 0x000f62000c1e1500 */
[----:B------:R-:W-:Y:S01]  /*0970*/  IMAD R33, R7, 0x4, R29 ;  /* 0x0000000407217824 */ /* 0x000fe200078e021d */
[----:B------:R-:W-:Y:S02]  /*0980*/  LEA.HI.X.SX32 R27, R27, R0, 0x1, P1 ;  /* 0x000000001b1b7211 */ /* 0x000fe400008f0eff */
[----:B------:R-:W5:Y:S01]  /*0990*/  LDG.E.U16 R107, desc[UR4][R24.64] ;  /* 0x00000004186b7981 */ /* 0x000f62000c1e1500 */
[----:B------:R-:W-:Y:S01]  /*09a0*/  IMAD R31, R7, 0x4, R33 ;  /* 0x00000004071f7824 */ /* 0x000fe200078e0221 */
[----:B------:R-:W-:Y:S02]  /*09b0*/  LEA R20, P0, R29, R2, 0x1 ;  /* 0x000000021d147211 */ /* 0x000fe400078008ff */
[----:B------:R0:W5:Y:S01]  /*09c0*/  LDG.E.U16 R103, desc[UR4][R26.64] ;  /* 0x000000041a677981 */ /* 0x000162000c1e1500 */
[----:B------:R-:W-:Y:S01]  /*09d0*/  IMAD R35, R7, 0x4, R31 ;  /* 0x0000000407237824 */ /* 0x000fe200078e021f */
[----:B------:R-:W-:-:S03]  /*09e0*/  LEA.HI.X.SX32 R21, R29, R0, 0x1, P0 ;  /* 0x000000001d157211 */ /* 0x000fc600000f0eff */
[----:B------:R-:W-:Y:S01]  /*09f0*/  IMAD R37, R7, 0x4, R35 ;  /* 0x0000000407257824 */ /* 0x000fe200078e0223 */
[----:B-1----:R-:W-:Y:S01]  /*0a00*/  LEA R18, P0, R31, R2, 0x1 ;  /* 0x000000021f127211 */ /* 0x002fe200078008ff */
[----:B------:R-:W5:Y:S02]  /*0a10*/  LDG.E.U16 R109, desc[UR4][R20.64] ;  /* 0x00000004146d7981 */ /* 0x000f64000c1e1500 */
[----:B0-----:R-:W-:Y:S01]  /*0a20*/  IMAD R27, R7, 0x4, R37 ;  /* 0x00000004071b7824 */ /* 0x001fe200078e0225 */
[----:B------:R-:W-:Y:S02]  /*0a30*/  LEA.HI.X.SX32 R19, R31, R0, 0x1, P0 ;  /* 0x000000001f137211 */ /* 0x000fe400000f0eff */
[----:B------:R-:W-:Y:S02]  /*0a40*/  LEA R28, P1, R33, R2, 0x1 ;  /* 0x00000002211c7211 */ /* 0x000fe400078208ff */
[----:B------:R-:W-:Y:S01]  /*0a50*/  LEA R31, R7, R27, 0x2 ;  /* 0x0000001b071f7211 */ /* 0x000fe200078e10ff */
[----:B------:R-:W5:Y:S01]  /*0a60*/  LDG.E.U16 R113, desc[UR4][R18.64] ;  /* 0x0000000412717981 */ /* 0x000f62000c1e1500 */
[----:B------:R-:W-:-:S02]  /*0a70*/  LEA.HI.X.SX32 R29, R33, R0, 0x1, P1 ;  /* 0x00000000211d7211 */ /* 0x000fc400008f0eff */
[----:B------:R-:W-:Y:S01]  /*0a80*/  LEA R22, P0, R35, R2, 0x1 ;  /* 0x0000000223167211 */ /* 0x000fe200078008ff */
[----:B------:R-:W-:Y:S02]  /*0a90*/  IMAD R33, R7, 0x4, R31 ;  /* 0x0000000407217824 */ /* 0x000fe400078e021f */
[----:B------:R0:W5:Y:S01]  /*0aa0*/  LDG.E.U16 R111, desc[UR4][R28.64] ;  /* 0x000000041c6f7981 */ /* 0x000162000c1e1500 */
[----:B------:R-:W-:Y:S01]  /*0ab0*/  LEA.HI.X.SX32 R23, R35, R0, 0x1, P0 ;  /* 0x0000000023177211 */ /* 0x000fe200000f0eff */
[----:B------:R-:W-:Y:S01]  /*0ac0*/  IMAD R35, R7, 0x4, R33 ;  /* 0x0000000407237824 */ /* 0x000fe200078e0221 */
[----:B------:R-:W-:-:S03]  /*0ad0*/  LEA R24, P0, R37, R2, 0x1 ;  /* 0x0000000225187211 */ /* 0x000fc600078008ff */
[----:B------:R-:W-:Y:S01]  /*0ae0*/  IMAD R39, R7, 0x4, R35 ;  /* 0x0000000407277824 */ /* 0x000fe200078e0223 */
[----:B------:R-:W-:Y:S01]  /*0af0*/  LEA.HI.X.SX32 R25, R37, R0, 0x1, P0 ;  /* 0x0000000025197211 */ /* 0x000fe200000f0eff */
[----:B------:R1:W5:Y:S02]  /*0b00*/  LDG.E.U16 R115, desc[UR4][R22.64] ;  /* 0x0000000416737981 */ /* 0x000364000c1e1500 */
[----:B0-----:R-:W-:Y:S01]  /*0b10*/  IMAD R29, R7, 0x4, R39 ;  /* 0x00000004071d7824 */ /* 0x001fe200078e0227 */
[----:B------:R-:W-:Y:S01]  /*0b20*/  LEA R20, P0, R31, R2, 0x1 ;  /* 0x000000021f147211 */ /* 0x000fe200078008ff */
[----:B------:R0:W5:Y:S02]  /*0b30*/  LDG.E.U16 R117, desc[UR4][R24.64] ;  /* 0x0000000418757981 */ /* 0x000164000c1e1500 */
[----:B------:R-:W-:Y:S01]  /*0b40*/  IMAD R37, R7, 0x4, R29 ;  /* 0x0000000407257824 */ /* 0x000fe200078e021d */
[----:B------:R-:W-:Y:S02]  /*0b50*/  LEA.HI.X.SX32 R21, R31, R0, 0x1, P0 ;  /* 0x000000001f157211 */ /* 0x000fe400000f0eff */
[-C--:B------:R-:W-:Y:S01]  /*0b60*/  LEA R18, P0, R33, R2.reuse, 0x1 ;  /* 0x0000000221127211 */ /* 0x080fe200078008ff */
[----:B------:R-:W-:Y:S01]  /*0b70*/  IMAD R31, R7, 0x4, R37 ;  /* 0x00000004071f7824 */ /* 0x000fe200078e0225 */
[----:B------:R-:W-:Y:S01]  /*0b80*/  LEA R26, P1, R27, R2, 0x1 ;  /* 0x000000021b1a7211 */ /* 0x000fe200078208ff */
[----:B------:R-:W5:Y:S01]  /*0b90*/  LDG.E.U16 R121, desc[UR4][R20.64] ;  /* 0x0000000414797981 */ /* 0x000f62000c1e1500 */
[----:B------:R-:W-:-:S02]  /*0ba0*/  LEA.HI.X.SX32 R19, R33, R0, 0x1, P0 ;  /* 0x0000000021137211 */ /* 0x000fc400000f0eff */
[----:B------:R-:W-:Y:S02]  /*0bb0*/  LEA R33, R7, R31, 0x2 ;  /* 0x0000001f07217211 */ /* 0x000fe400078e10ff */
[----:B-1----:R-:W-:Y:S01]  /*0bc0*/  LEA R22, P0, R35, R2, 0x1 ;  /* 0x0000000223167211 */ /* 0x002fe200078008ff */
[----:B------:R-:W5:Y:S01]  /*0bd0*/  LDG.E.U16 R123, desc[UR4][R18.64] ;  /* 0x00000004127b7981 */ /* 0x000f62000c1e1500 */
[----:B------:R-:W-:Y:S01]  /*0be0*/  LEA.HI.X.SX32 R27, R27, R0, 0x1, P1 ;  /* 0x000000001b1b7211 */ /* 0x000fe200008f0eff */
[----:B------:R-:W-:Y:S01]  /*0bf0*/  IMAD R41, R7, 0x4, R33 ;  /* 0x0000000407297824 */ /* 0x000fe200078e0221 */
[----:B0-----:R-:W-:Y:S02]  /*0c00*/  LEA R24, P1, R39, R2, 0x1 ;  /* 0x0000000227187211 */ /* 0x001fe400078208ff */
[-C--:B------:R-:W-:Y:S01]  /*0c10*/  LEA.HI.X.SX32 R23, R35, R0.reuse, 0x1, P0 ;  /* 0x0000000023177211 */ /* 0x080fe200000f0eff */
[----:B------:R-:W-:Y:S01]  /*0c20*/  IMAD R35, R7, 0x4, R41 ;  /* 0x0000000407237824 */ /* 0x000fe200078e0229 */
[----:B------:R0:W5:Y:S01]  /*0c30*/  LDG.E.U16 R119, desc[UR4][R26.64] ;  /* 0x000000041a777981 */ /* 0x000162000c1e1500 */
[----:B------:R-:W-:-:S02]  /*0c40*/  LEA.HI.X.SX32 R25, R39, R0, 0x1, P1 ;  /* 0x0000000027197211 */ /* 0x000fc400008f0eff */
[----:B------:R-:W-:Y:S01]  /*0c50*/  IMAD R39, R7, 0x4, R35 ;  /* 0x0000000407277824 */ /* 0x000fe200078e0223 */
[----:B------:R1:W5:Y:S01]  /*0c60*/  LDG.E.U16 R125, desc[UR4][R22.64] ;  /* 0x00000004167d7981 */ /* 0x000362000c1e1500 */
[-C--:B0-----:R-:W-:Y:S02]  /*0c70*/  LEA R26, P0, R29, R2.reuse, 0x1 ;  /* 0x000000021d1a7211 */ /* 0x081fe400078008ff */
[----:B------:R-:W-:Y:S01]  /*0c80*/  IMAD R43, R7, 0x4, R39 ;  /* 0x00000004072b7824 */ /* 0x000fe200078e0227 */
[----:B------:R-:W-:Y:S01]  /*0c90*/  LEA R28, P1, R33, R2, 0x1 ;  /* 0x00000002211c7211 */ /* 0x000fe200078208ff */
[----:B------:R0:W5:Y:S01]  /*0ca0*/  LDG.E.U16 R127, desc[UR4][R24.64] ;  /* 0x00000004187f7981 */ /* 0x000162000c1e1500 */
[----:B------:R-:W-:Y:S02]  /*0cb0*/  LEA.HI.X.SX32 R27, R29, R0, 0x1, P0 ;  /* 0x000000001d1b7211 */ /* 0x000fe400000f0eff */
[----:B------:R-:W-:Y:S02]  /*0cc0*/  LEA R20, P0, R37, R2, 0x1 ;  /* 0x0000000225147211 */ /* 0x000fe400078008ff */
[-C--:B------:R-:W-:Y:S01]  /*0cd0*/  LEA.HI.X.SX32 R29, R33, R0.reuse, 0x1, P1 ;  /* 0x00000000211d7211 */ /* 0x080fe200008f0eff */
[----:B------:R0:W5:Y:S01]  /*0ce0*/  LDG.E.U16 R129, desc[UR4][R26.64] ;  /* 0x000000041a817981 */ /* 0x000162000c1e1500 */
[----:B------:R-:W-:Y:S01]  /*0cf0*/  LEA.HI.X.SX32 R21, R37, R0, 0x1, P0 ;  /* 0x0000000025157211 */ /* 0x000fe200000f0eff */
[----:B------:R-:W-:-:S02]  /*0d00*/  IMAD R37, R7, 0x4, R43 ;  /* 0x0000000407257824 */ /* 0x000fc400078e022b */
[----:B------:R-:W5:Y:S02]  /*0d10*/  LDG.E.U16 R135, desc[UR4][R28.64] ;  /* 0x000000041c877981 */ /* 0x000f64000c1e1500 */
[----:B------:R-:W-:Y:S01]  /*0d20*/  IMAD R45, R7, 0x4, R37 ;  /* 0x00000004072d7824 */ /* 0x000fe200078e0225 */
[----:B------:R-:W-:Y:S01]  /*0d30*/  LEA R18, P0, R31, R2, 0x1 ;  /* 0x000000021f127211 */ /* 0x000fe200078008ff */
[----:B------:R-:W5:Y:S03]  /*0d40*/  LDG.E.U16 R131, desc[UR4][R20.64] ;  /* 0x0000000414837981 */ /* 0x000f66000c1e1500 */
[----:B------:R-:W-:Y:S02]  /*0d50*/  LEA R47, R7, R45, 0x2 ;  /* 0x0000002d072f7211 */ /* 0x000fe400078e10ff */
[----:B------:R-:W-:-:S03]  /*0d60*/  LEA.HI.X.SX32 R19, R31, R0, 0x1, P0 ;  /* 0x000000001f137211 */ /* 0x000fc600000f0eff */
[----:B------:R-:W-:Y:S01]  /*0d70*/  IMAD R31, R7, 0x4, R47 ;  /* 0x00000004071f7824 */ /* 0x000fe200078e022f */
[----:B-1----:R-:W-:Y:S01]  /*0d80*/  LEA R22, P0, R35, R2, 0x1 ;  /* 0x0000000223167211 */ /* 0x002fe200078008ff */
[----:B------:R1:W5:Y:S02]  /*0d90*/  LDG.E.U16 R133, desc[UR4][R18.64] ;  /* 0x0000000412857981 */ /* 0x000364000c1e1500 */
[----:B------:R-:W-:Y:S01]  /*0da0*/  IMAD R49, R7, 0x4, R31 ;  /* 0x0000000407317824 */ /* 0x000fe200078e021f */
[----:B------:R-:W-:Y:S02]  /*0db0*/  LEA.HI.X.SX32 R23, R35, R0, 0x1, P0 ;  /* 0x0000000023177211 */ /* 0x000fe400000f0eff */
[-C--:B0-----:R-:W-:Y:S01]  /*0dc0*/  LEA R24, P0, R43, R2.reuse, 0x1 ;  /* 0x000000022b187211 */ /* 0x081fe200078008ff */
[----:B------:R-:W-:Y:S01]  /*0dd0*/  IMAD R33, R7, 0x4, R49 ;  /* 0x0000000407217824 */ /* 0x000fe200078e0231 */
[----:B------:R-:W-:Y:S01]  /*0de0*/  LEA R26, P1, R45, R2, 0x1 ;  /* 0x000000022d1a7211 */ /* 0x000fe200078208ff */
[----:B------:R-:W5:Y:S01]  /*0df0*/  LDG.E.U16 R137, desc[UR4][R22.64] ;  /* 0x0000000416897981 */ /* 0x000f62000c1e1500 */
[-C--:B------:R-:W-:Y:S01]  /*0e00*/  LEA.HI.X.SX32 R25, R43, R0.reuse, 0x1, P0 ;  /* 0x000000002b197211 */ /* 0x080fe200000f0eff */
[----:B------:R-:W-:Y:S01]  /*0e10*/  IMAD R43, R7, 0x4, R33 ;  /* 0x00000004072b7824 */ /* 0x000fe200078e0221 */
[----:B------:R-:W-:-:S03]  /*0e20*/  LEA.HI.X.SX32 R27, R45, R0, 0x1, P1 ;  /* 0x000000002d1b7211 */ /* 0x000fc600008f0eff */
[----:B-1----:R-:W-:Y:S01]  /*0e30*/  IMAD R19, R7, 0x4, R43 ;  /* 0x0000000407137824 */ /* 0x002fe200078e022b */
[----:B------:R-:W-:Y:S01]  /*0e40*/  LEA R20, P0, R31, R2, 0x1 ;  /* 0x000000021f147211 */ /* 0x000fe200078008ff */
[----:B------:R-:W5:Y:S02]  /*0e50*/  LDG.E.U16 R139, desc[UR4][R24.64] ;  /* 0x00000004188b7981 */ /* 0x000f64000c1e1500 */
[C---:B------:R-:W-:Y:S02]  /*0e60*/  IMAD R45, R7.reuse, 0x4, R19 ;  /* 0x00000004072d7824 */ /* 0x040fe400078e0213 */
[----:B------:R-:W5:Y:S03]  /*0e70*/  LDG.E.U16 R141, desc[UR4][R26.64] ;  /* 0x000000041a8d7981 */ /* 0x000f66000c1e1500 */
[----:B------:R-:W-:Y:S02]  /*0e80*/  LEA R35, R7, R45, 0x2 ;  /* 0x0000002d07237211 */ /* 0x000fe400078e10ff */
[----:B------:R-:W-:-:S03]  /*0e90*/  LEA.HI.X.SX32 R21, R31, R0, 0x1, P0 ;  /* 0x000000001f157211 */ /* 0x000fc600000f0eff */
[----:B------:R-:W-:Y:S01]  /*0ea0*/  IMAD R51, R7, 0x4, R35 ;  /* 0x0000000407337824 */ /* 0x000fe200078e0223 */
[-C--:B------:R-:W-:Y:S01]  /*0eb0*/  LEA R28, P0, R33, R2.reuse, 0x1 ;  /* 0x00000002211c7211 */ /* 0x080fe200078008ff */
[----:B------:R0:W5:Y:S01]  /*0ec0*/  LDG.E.U16 R143, desc[UR4][R20.64] ;  /* 0x00000004148f7981 */ /* 0x000162000c1e1500 */
[----:B------:R-:W-:Y:S01]  /*0ed0*/  LEA R30, P1, R19, R2, 0x1 ;  /* 0x00000002131e7211 */ /* 0x000fe200078208ff */
[----:B------:R-:W-:Y:S01]  /*0ee0*/  IMAD R53, R7, 0x4, R51 ;  /* 0x0000000407357824 */ /* 0x000fe200078e0233 */
[-C--:B------:R-:W-:Y:S02]  /*0ef0*/  LEA.HI.X.SX32 R29, R33, R0.reuse, 0x1, P0 ;  /* 0x00000000211d7211 */ /* 0x080fe400000f0eff */
[----:B------:R-:W-:Y:S02]  /*0f00*/  LEA.HI.X.SX32 R31, R19, R0, 0x1, P1 ;  /* 0x00000000131f7211 */ /* 0x000fe400008f0eff */
[-C--:B------:R-:W-:Y:S01]  /*0f10*/  LEA R32, P0, R35, R2.reuse, 0x1 ;  /* 0x0000000223207211 */ /* 0x080fe200078008ff */
[----:B------:R1:W5:Y:S01]  /*0f20*/  LDG.E.U16 R145, desc[UR4][R28.64] ;  /* 0x000000041c917981 */ /* 0x000362000c1e1500 */
[----:B------:R-:W-:-:S02]  /*0f30*/  LEA R34, P1, R53, R2, 0x1 ;  /* 0x0000000235227211 */ /* 0x000fc400078208ff */
[-C--:B------:R-:W-:Y:S01]  /*0f40*/  LEA.HI.X.SX32 R33, R35, R0.reuse, 0x1, P0 ;  /* 0x0000000023217211 */ /* 0x080fe200000f0eff */
[----:B------:R-:W5:Y:S01]  /*0f50*/  LDG.E.U16 R147, desc[UR4][R30.64] ;  /* 0x000000041e937981 */ /* 0x000f62000c1e1500 */
[----:B------:R-:W-:Y:S02]  /*0f60*/  LEA.HI.X.SX32 R35, R53, R0, 0x1, P1 ;  /* 0x0000000035237211 */ /* 0x000fe400008f0eff */
[-C--:B------:R-:W-:Y:S02]  /*0f70*/  LEA R18, P0, R41, R2.reuse, 0x1 ;  /* 0x0000000229127211 */ /* 0x080fe400078008ff */
[----:B0-----:R-:W-:Y:S01]  /*0f80*/  LEA R20, P1, R39, R2, 0x1 ;  /* 0x0000000227147211 */ /* 0x001fe200078208ff */
[----:B------:R-:W5:Y:S01]  /*0f90*/  LDG.E.U16 R33, desc[UR4][R32.64] ;  /* 0x0000000420217981 */ /* 0x000f62000c1e1500 */
[-C--:B------:R-:W-:Y:S02]  /*0fa0*/  LEA.HI.X.SX32 R19, R41, R0.reuse, 0x1, P0 ;  /* 0x0000000029137211 */ /* 0x080fe400000f0eff */
[----:B------:R-:W-:Y:S01]  /*0fb0*/  LEA.HI.X.SX32 R21, R39, R0, 0x1, P1 ;  /* 0x0000000027157211 */ /* 0x000fe200008f0eff */
[----:B------:R-:W-:Y:S01]  /*0fc0*/  IMAD R53, R7, 0x4, R53 ;  /* 0x0000000407357824 */ /* 0x000fe200078e0235 */
[-C--:B------:R-:W-:Y:S01]  /*0fd0*/  LEA R22, P0, R37, R2.reuse, 0x1 ;  /* 0x0000000225167211 */ /* 0x080fe200078008ff */
[----:B------:R-:W5:Y:S01]  /*0fe0*/  LDG.E.U16 R41, desc[UR4][R34.64] ;  /* 0x0000000422297981 */ /* 0x000f62000c1e1500 */
[----:B------:R-:W-:-:S02]  /*0ff0*/  LEA R24, P1, R47, R2, 0x1 ;  /* 0x000000022f187211 */ /* 0x000fc400078208ff */
[-C--:B------:R-:W-:Y:S01]  /*1000*/  LEA.HI.X.SX32 R23, R37, R0.reuse, 0x1, P0 ;  /* 0x0000000025177211 */ /* 0x080fe200000f0eff */
[----:B------:R0:W5:Y:S01]  /*1010*/  LDG.E.U16 R31, desc[UR4][R20.64] ;  /* 0x00000004141f7981 */ /* 0x000162000c1e1500 */
[----:B------:R-:W-:Y:S02]  /*1020*/  LEA.HI.X.SX32 R25, R47, R0, 0x1, P1 ;  /* 0x000000002f197211 */ /* 0x000fe400008f0eff */
[-C--:B------:R-:W-:Y:S01]  /*1030*/  LEA R26, P0, R49, R2.reuse, 0x1 ;  /* 0x00000002311a7211 */ /* 0x080fe200078008ff */
[----:B------:R2:W5:Y:S01]  /*1040*/  LDG.E.U16 R39, desc[UR4][R18.64] ;  /* 0x0000000412277981 */ /* 0x000562000c1e1500 */
[----:B-1----:R-:W-:Y:S02]  /*1050*/  LEA R28, P1, R45, R2, 0x1 ;  /* 0x000000022d1c7211 */ /* 0x002fe400078208ff */
[-C--:B------:R-:W-:Y:S01]  /*1060*/  LEA.HI.X.SX32 R27, R49, R0.reuse, 0x1, P0 ;  /* 0x00000000311b7211 */ /* 0x080fe200000f0eff */
[----:B------:R-:W5:Y:S01]  /*1070*/  LDG.E.U16 R23, desc[UR4][R22.64] ;  /* 0x0000000416177981 */ /* 0x000f62000c1e1500 */
[----:B------:R-:W-:-:S02]  /*1080*/  LEA.HI.X.SX32 R29, R45, R0, 0x1, P1 ;  /* 0x000000002d1d7211 */ /* 0x000fc400008f0eff */
[-C--:B------:R-:W-:Y:S01]  /*1090*/  LEA R6, P0, R43, R2.reuse, 0x1 ;  /* 0x000000022b067211 */ /* 0x080fe200078008ff */
[----:B------:R-:W5:Y:S01]  /*10a0*/  LDG.E.U16 R25, desc[UR4][R24.64] ;  /* 0x0000000418197981 */ /* 0x000f62000c1e1500 */
[----:B0-----:R-:W-:Y:S02]  /*10b0*/  LEA R20, P1, R53, R2, 0x1 ;  /* 0x0000000235147211 */ /* 0x001fe400078208ff */
[-C--:B------:R-:W-:Y:S01]  /*10c0*/  LEA.HI.X.SX32 R7, R43, R0.reuse, 0x1, P0 ;  /* 0x000000002b077211 */ /* 0x080fe200000f0eff */
[----:B------:R-:W5:Y:S01]  /*10d0*/  LDG.E.U16 R27, desc[UR4][R26.64] ;  /* 0x000000041a1b7981 */ /* 0x000f62000c1e1500 */
[----:B------:R-:W-:-:S03]  /*10e0*/  LEA.HI.X.SX32 R21, R53, R0, 0x1, P1 ;  /* 0x0000000035157211 */ /* 0x000fc600008f0eff */
[----:B------:R-:W5:Y:S04]  /*10f0*/  LDG.E.U16 R29, desc[UR4][R28.64] ;  /* 0x000000041c1d7981 */ /* 0x000f68000c1e1500 */
[----:B------:R0:W5:Y:S04]  /*1100*/  LDG.E.U16 R7, desc[UR4][R6.64] ;  /* 0x0000000406077981 */ /* 0x000168000c1e1500 */
[----:B------:R-:W5:Y:S01]  /*1110*/  LDG.E.U16 R21, desc[UR4][R20.64] ;  /* 0x0000000414157981 */ /* 0x000f62000c1e1500 */
[----:B--2---:R-:W-:-:S04]  /*1120*/  LEA R18, P0, R51, R2, 0x1 ;  /* 0x0000000233127211 */ /* 0x004fc800078008ff */
[----:B------:R-:W-:Y:S01]  /*1130*/  LEA.HI.X.SX32 R19, R51, R0, 0x1, P0 ;  /* 0x0000000033137211 */ /* 0x000fe200000f0eff */
[----:B------:R-:W1:Y:S01]  /*1140*/  S2R R43, SR_CgaCtaId ;  /* 0x00000000002b7919 */ /* 0x000e620000008800 */
[C---:B------:R-:W-:Y:S01]  /*1150*/  LOP3.LUT R8, R140.reuse, 0xff, RZ, 0xc0, !PT ;  /* 0x000000ff8c087812 */ /* 0x040fe200078ec0ff */
[----:B0-----:R-:W0:Y:S02]  /*1160*/  LDC R6, c[0x0][0x280] ;  /* 0x0000a000ff067b82 */ /* 0x001e240000000800 */
[----:B------:R2:W2:Y:S01]  /*1170*/  LDG.E.U16 R35, desc[UR4][R18.64] ;  /* 0x0000000412237981 */ /* 0x0004a2000c1e1500 */
[----:B------:R-:W-:Y:S01]  /*1180*/  LOP3.LUT R10, R140, 0xc0, RZ, 0xc0, !PT ;  /* 0x000000c08c0a7812 */ /* 0x000fe200078ec0ff */
[----:B------:R-:W-:Y:S01]  /*1190*/  IMAD.SHL.U32 R0, R8, 0x2, RZ ;  /* 0x0000000208007824 */ /* 0x000fe200078e00ff */
[----:B------:R-:W-:Y:S02]  /*11a0*/  MOV R252, 0x400 ;  /* 0x0000040000fc7802 */ /* 0x000fe40000000f00 */
[----:B------:R-:W-:-:S04]  /*11b0*/  SHF.R.U32.HI R37, RZ, 0x2, R10 ;  /* 0x00000002ff257819 */ /* 0x000fc8000001160a */
[----:B------:R-:W-:Y:S02]  /*11c0*/  LOP3.LUT R37, R0, R37, RZ, 0x3c, !PT ;  /* 0x0000002500257212 */ /* 0x000fe400078e3cff */
[----:B-1----:R-:W-:-:S05]  /*11d0*/  LEA R252, R43, R252, 0x18 ;  /* 0x000000fc2bfc7211 */ /* 0x002fca00078ec0ff */
[C---:B------:R-:W-:Y:S01]  /*11e0*/  IMAD.IADD R0, R37.reuse, 0x1, R252 ;  /* 0x0000000125007824 */ /* 0x040fe200078e02fc */
[----:B------:R-:W-:-:S05]  /*11f0*/  LOP3.LUT R37, R37, 0x40, RZ, 0x3c, !PT ;  /* 0x0000004025257812 */ /* 0x000fca00078e3cff */
[----:B------:R-:W-:Y:S01]  /*1200*/  IMAD.IADD R2, R252, 0x1, R37 ;  /* 0x00000001fc027824 */ /* 0x000fe200078e0225 */
[----:B------:R-:W-:Y:S04]  /*1210*/  STS.U16 [R0], R5 ;  /* 0x0000000500007388 */ /* 0x000fe80000000400 */
[----:B---3--:R-:W-:Y:S04]  /*1220*/  STS.U16 [R0+0x400], R9 ;  /* 0x0004000900007388 */ /* 0x008fe80000000400 */
[----:B----4-:R-:W-:Y:S04]  /*1230*/  STS.U16 [R0+0x800], R15 ;  /* 0x0008000f00007388 */ /* 0x010fe80000000400 */
[----:B-----5:R-:W-:Y:S04]  /*1240*/  STS.U16 [R0+0xc00], R55 ;  /* 0x000c003700007388 */ /* 0x020fe80000000400 */
[----:B------:R-:W-:Y:S04]  /*1250*/  STS.U16 [R0+0x1000], R59 ;  /* 0x0010003b00007388 */ /* 0x000fe80000000400 */
        /* <DEDUP_REMOVED lines=9> */
[----:B------:R-:W-:Y:S01]  /*12f0*/  STS.U16 [R0+0x3800], R99 ;  /* 0x0038006300007388 */ /* 0x000fe20000000400 */
[----:B0-----:R-:W-:-:S03]  /*1300*/  ISETP.GE.AND P0, PT, R6, 0x1, PT ;  /* 0x000000010600780c */ /* 0x001fc60003f06270 */
[----:B------:R-:W-:Y:S04]  /*1310*/  STS.U16 [R0+0x4000], R107 ;  /* 0x0040006b00007388 */ /* 0x000fe80000000400 */
[----:B------:R-:W-:Y:S01]  /*1320*/  STS.U16 [R0+0x3c00], R103 ;  /* 0x003c006700007388 */ /* 0x000fe20000000400 */
[----:B--2---:R-:W-:-:S03]  /*1330*/  MOV R18, 0xff800000 ;  /* 0xff80000000127802 */ /* 0x004fc60000000f00 */
        /* <DEDUP_REMOVED lines=13> */
[----:B------:R0:W-:Y:S04]  /*1410*/  STS.U16 [R0+0x7800], R33 ;  /* 0x0078002100007388 */ /* 0x0001e80000000400 */
[----:B------:R1:W-:Y:S04]  /*1420*/  STS.U16 [R0+0x7c00], R41 ;  /* 0x007c002900007388 */ /* 0x0003e80000000400 */
        /* <DEDUP_REMOVED lines=17> */
[----:B------:R-:W-:Y:S01]  /*1540*/  IMAD.MOV.U32 R16, RZ, RZ, 0x3f800000 ;  /* 0x3f800000ff107424 */ /* 0x000fe200078e00ff */
[----:B0-----:R-:W-:Y:S01]  /*1550*/  CS2R R32, SRZ ;  /* 0x0000000000207805 */ /* 0x001fe2000001ff00 */
[----:B------:R-:W-:Y:S01]  /*1560*/  IMAD.MOV.U32 R19, RZ, RZ, -0x800000 ;  /* 0xff800000ff137424 */ /* 0x000fe200078e00ff */
[----:B------:R0:W-:Y:S01]  /*1570*/  STS.U16 [R2+0xa00], R17 ;  /* 0x000a001102007388 */ /* 0x0001e20000000400 */
[----:B------:R-:W-:-:S02]  /*1580*/  CS2R R36, SRZ ;  /* 0x0000000000247805 */ /* 0x000fc4000001ff00 */
[----:B-1----:R-:W-:Y:S02]  /*1590*/  CS2R R40, SRZ ;  /* 0x0000000000287805 */ /* 0x002fe4000001ff00 */
[----:B------:R-:W-:Y:S01]  /*15a0*/  CS2R R42, SRZ ;  /* 0x00000000002a7805 */ /* 0x000fe2000001ff00 */
[----:B------:R1:W-:Y:S01]  /*15b0*/  STS.U16 [R2+0xe00], R57 ;  /* 0x000e003902007388 */ /* 0x0003e20000000400 */
[----:B------:R-:W-:Y:S02]  /*15c0*/  CS2R R44, SRZ ;  /* 0x00000000002c7805 */ /* 0x000fe4000001ff00 */
[----:B------:R-:W-:Y:S02]  /*15d0*/  CS2R R46, SRZ ;  /* 0x00000000002e7805 */ /* 0x000fe4000001ff00 */
[----:B------:R-:W-:Y:S01]  /*15e0*/  CS2R R48, SRZ ;  /* 0x0000000000307805 */ /* 0x000fe2000001ff00 */
[----:B------:R2:W-:Y:S01]  /*15f0*/  STS.U16 [R2+0x1200], R61 ;  /* 0x0012003d02007388 */ /* 0x0005e20000000400 */
[----:B------:R-:W-:Y:S01]  /*1600*/  CS2R R50, SRZ ;  /* 0x0000000000327805 */ /* 0x000fe2000001ff00 */
[----:B0-----:R-:W-:Y:S01]  /*1610*/  IMAD.MOV.U32 R17, RZ, RZ, 0x3f800000 ;  /* 0x3f800000ff117424 */ /* 0x001fe200078e00ff */
[----:B------:R-:W-:Y:S01]  /*1620*/  CS2R R52, SRZ ;  /* 0x0000000000347805 */ /* 0x000fe2000001ff00 */
[----:B------:R0:W-:Y:S01]  /*1630*/  STS.U16 [R2+0x1600], R65 ;  /* 0x0016004102007388 */ /* 0x0001e20000000400 */
[----:B------:R-:W-:-:S02]  /*1640*/  CS2R R54, SRZ ;  /* 0x0000000000367805 */ /* 0x000fc4000001ff00 */
[----:B-1----:R-:W-:Y:S02]  /*1650*/  CS2R R56, SRZ ;  /* 0x0000000000387805 */ /* 0x002fe4000001ff00 */
[----:B------:R-:W-:Y:S01]  /*1660*/  CS2R R58, SRZ ;  /* 0x00000000003a7805 */ /* 0x000fe2000001ff00 */
[----:B------:R1:W-:Y:S01]  /*1670*/  STS.U16 [R2+0x1a00], R69 ;  /* 0x001a004502007388 */ /* 0x0003e20000000400 */
[----:B------:R-:W-:Y:S02]  /*1680*/  CS2R R62, SRZ ;  /* 0x00000000003e7805 */ /* 0x000fe4000001ff00 */
[----:B--2---:R-:W-:Y:S02]  /*1690*/  CS2R R60, SRZ ;  /* 0x00000000003c7805 */ /* 0x004fe4000001ff00 */
[----:B------:R-:W-:Y:S01]  /*16a0*/  CS2R R66, SRZ ;  /* 0x0000000000427805 */ /* 0x000fe2000001ff00 */
[----:B------:R2:W-:Y:S01]  /*16b0*/  STS.U16 [R2+0x1e00], R73 ;  /* 0x001e004902007388 */ /* 0x0005e20000000400 */
[----:B------:R-:W-:-:S02]  /*16c0*/  CS2R R70, SRZ ;  /* 0x0000000000467805 */ /* 0x000fc4000001ff00 */
[----:B0-----:R-:W-:Y:S02]  /*16d0*/  CS2R R64, SRZ ;  /* 0x0000000000407805 */ /* 0x001fe4000001ff00 */
[----:B------:R-:W-:Y:S01]  /*16e0*/  CS2R R74, SRZ ;  /* 0x00000000004a7805 */ /* 0x000fe2000001ff00 */
[----:B------:R0:W-:Y:S01]  /*16f0*/  STS.U16 [R2+0x2200], R77 ;  /* 0x0022004d02007388 */ /* 0x0001e20000000400 */
[----:B------:R-:W-:Y:S02]  /*1700*/  CS2R R78, SRZ ;  /* 0x00000000004e7805 */ /* 0x000fe4000001ff00 */
[----:B-1----:R-:W-:Y:S02]  /*1710*/  CS2R R68, SRZ ;  /* 0x0000000000447805 */ /* 0x002fe4000001ff00 */
[----:B------:R-:W-:Y:S01]  /*1720*/  CS2R R82, SRZ ;  /* 0x0000000000527805 */ /* 0x000fe2000001ff00 */
[----:B------:R1:W-:Y:S01]  /*1730*/  STS.U16 [R2+0x2600], R81 ;  /* 0x0026005102007388 */ /* 0x0003e20000000400 */
[----:B------:R-:W-:-:S02]  /*1740*/  CS2R R86, SRZ ;  /* 0x0000000000567805 */ /* 0x000fc4000001ff00 */
[----:B--2---:R-:W-:Y:S01]  /*1750*/  CS2R R72, SRZ ;  /* 0x0000000000487805 */ /* 0x004fe2000001ff00 */
[----:B------:R2:W-:Y:S01]  /*1760*/  STS.U16 [R2+0x2a00], R85 ;  /* 0x002a005502007388 */ /* 0x0005e20000000400 */
[----:B0-----:R-:W-:-:S03]  /*1770*/  CS2R R76, SRZ ;  /* 0x00000000004c7805 */ /* 0x001fc6000001ff00 */
[----:B------:R0:W-:Y:S01]  /*1780*/  STS.U16 [R2+0x5e00], R39 ;  /* 0x005e002702007388 */ /* 0x0001e20000000400 */
[----:B-1----:R-:W-:-:S03]  /*1790*/  CS2R R80, SRZ ;  /* 0x0000000000507805 */ /* 0x002fc6000001ff00 */
[----:B------:R1:W-:Y:S01]  /*17a0*/  STS.U16 [R2+0x6200], R31 ;  /* 0x0062001f02007388 */ /* 0x0003e20000000400 */
[----:B--2---:R-:W-:-:S03]  /*17b0*/  CS2R R84, SRZ ;  /* 0x0000000000547805 */ /* 0x004fc6000001ff00 */
[----:B------:R2:W-:Y:S01]  /*17c0*/  STS.U16 [R2+0x6a00], R25 ;  /* 0x006a001902007388 */ /* 0x0005e20000000400 */
[----:B0-----:R-:W-:-:S03]  /*17d0*/  CS2R R38, SRZ ;  /* 0x0000000000267805 */ /* 0x001fc6000001ff00 */
[----:B------:R0:W-:Y:S01]  /*17e0*/  STS.U16 [R2+0x6e00], R27 ;  /* 0x006e001b02007388 */ /* 0x0001e20000000400 */
[----:B-1----:R-:W-:-:S03]  /*17f0*/  CS2R R30, SRZ ;  /* 0x00000000001e7805 */ /* 0x002fc6000001ff00 */
[----:B------:R1:W-:Y:S01]  /*1800*/  STS.U16 [R2+0x7600], R29 ;  /* 0x0076001d02007388 */ /* 0x0003e20000000400 */
[----:B--2---:R-:W-:-:S03]  /*1810*/  CS2R R24, SRZ ;  /* 0x0000000000187805 */ /* 0x004fc6000001ff00 */
[----:B------:R2:W-:Y:S01]  /*1820*/  STS.U16 [R2+0x7a00], R35 ;  /* 0x007a002302007388 */ /* 0x0005e20000000400 */
[----:B0-----:R-:W-:Y:S02]  /*1830*/  CS2R R26, SRZ ;  /* 0x00000000001a7805 */ /* 0x001fe4000001ff00 */
[----:B-1----:R-:W-:Y:S02]  /*1840*/  CS2R R28, SRZ ;  /* 0x00000000001c7805 */ /* 0x002fe4000001ff00 */
[----:B--2---:R-:W-:Y:S01]  /*1850*/  CS2R R34, SRZ ;  /* 0x0000000000227805 */ /* 0x004fe2000001ff00 */
[----:B------:R-:W-:Y:S06]  /*1860*/  @!P0 BRA `(.L_x_0) ;  /* 0x0000005c00888947 */ /* 0x000fec0003800000 */
[----:B------:R-:W0:Y:S01]  /*1870*/  LDC R35, c[0x0][0x268] ;  /* 0x00009a00ff237b82 */ /* 0x000e220000000800 */
[----:B------:R-:W-:Y:S01]  /*1880*/  VIADD R7, R252, 0x8000 ;  /* 0x00008000fc077836 */ /* 0x000fe20000000000 */
[----:B------:R-:W-:Y:S02]  /*1890*/  CS2R R36, SRZ ;  /* 0x0000000000247805 */ /* 0x000fe4000001ff00 */
[----:B------:R-:W-:Y:S02]  /*18a0*/  CS2R R38, SRZ ;  /* 0x0000000000267805 */ /* 0x000fe4000001ff00 */
[----:B------:R-:W-:Y:S02]  /*18b0*/  CS2R R40, SRZ ;  /* 0x0000000000287805 */ /* 0x000fe4000001ff00 */
[----:B------:R-:W-:Y:S02]  /*18c0*/  CS2R R42, SRZ ;  /* 0x00000000002a7805 */ /* 0x000fe4000001ff00 */
[----:B------:R-:W-:-:S02]  /*18d0*/  SHF.R.U32.HI R245, RZ, 0x4, R7 ;  /* 0x00000004fff57819 */ /* 0x000fc40000011607 */
[----:B------:R-:W-:Y:S01]  /*18e0*/  CS2R R44, SRZ ;  /* 0x00000000002c7805 */ /* 0x000fe2000001ff00 */
[----:B------:R-:W1:Y:S01]  /*18f0*/  LDC R5, c[0x0][0x258] ;  /* 0x00009600ff057b82 */ /* 0x000e620000000800 */
[----:B------:R-:W-:Y:S02]  /*1900*/  CS2R R46, SRZ ;  /* 0x00000000002e7805 */ /* 0x000fe4000001ff00 */
[----:B------:R-:W-:Y:S02]  /*1910*/  SGXT.U32 R245, R245, 0xe ;  /* 0x0000000ef5f5781a */ /* 0x000fe40000000000 */
[----:B------:R-:W-:Y:S02]  /*1920*/  CS2R R48, SRZ ;  /* 0x0000000000307805 */ /* 0x000fe4000001ff00 */
[----:B------:R-:W-:Y:S02]  /*1930*/  CS2R R50, SRZ ;  /* 0x0000000000327805 */ /* 0x000fe4000001ff00 */
[----:B------:R-:W-:-:S02]  /*1940*/  CS2R R52, SRZ ;  /* 0x0000000000347805 */ /* 0x000fc4000001ff00 */
[----:B------:R-:W-:Y:S02]  /*1950*/  CS2R R54, SRZ ;  /* 0x0000000000367805 */ /* 0x000fe4000001ff00 */
[----:B------:R-:W-:Y:S01]  /*1960*/  CS2R R56, SRZ ;  /* 0x0000000000387805 */ /* 0x000fe2000001ff00 */
[----:B------:R-:W2:Y:S01]  /*1970*/  LDC.64 R160, c[0x0][0x250] ;  /* 0x00009400ffa07b82 */ /* 0x000ea20000000a00 */
[----:B------:R-:W-:Y:S02]  /*1980*/  CS2R R58, SRZ ;  /* 0x00000000003a7805 */ /* 0x000fe4000001ff00 */
[----:B------:R-:W-:Y:S02]  /*1990*/  CS2R R60, SRZ ;  /* 0x00000000003c7805 */ /* 0x000fe4000001ff00 */
[----:B------:R-:W-:Y:S02]  /*19a0*/  CS2R R62, SRZ ;  /* 0x00000000003e7805 */ /* 0x000fe4000001ff00 */
[----:B------:R-:W-:-:S02]  /*19b0*/  CS2R R64, SRZ ;  /* 0x0000000000407805 */ /* 0x000fc4000001ff00 */
[----:B------:R-:W-:Y:S02]  /*19c0*/  CS2R R66, SRZ ;  /* 0x0000000000427805 */ /* 0x000fe4000001ff00 */
[----:B------:R-:W-:Y:S02]  /*19d0*/  CS2R R68, SRZ ;  /* 0x0000000000447805 */ /* 0x000fe4000001ff00 */
[----:B------:R-:W-:Y:S01]  /*19e0*/  CS2R R70, SRZ ;  /* 0x0000000000467805 */ /* 0x000fe2000001ff00 */
[----:B0-----:R-:W-:Y:S01]  /*19f0*/  IMAD R11, R4, R35, RZ ;  /* 0x00000023040b7224 */ /* 0x001fe200078e02ff */
[----:B------:R-:W-:Y:S01]  /*1a00*/  SHF.R.U32.HI R4, RZ, 0x4, R252 ;  /* 0x00000004ff047819 */ /* 0x000fe200000116fc */
[----:B------:R-:W0:Y:S01]  /*1a10*/  LDC.64 R28, c[0x0][0x218] ;  /* 0x00008600ff1c7b82 */ /* 0x000e220000000a00 */
[----:B------:R-:W-:Y:S01]  /*1a20*/  CS2R R72, SRZ ;  /* 0x0000000000487805 */ /* 0x000fe2000001ff00 */
[----:B------:R-:W-:Y:S01]  /*1a30*/  IMAD R12, R35, 0x4, R11 ;  /* 0x00000004230c7824 */ /* 0x000fe200078e020b */
[----:B------:R-:W-:-:S02]  /*1a40*/  SGXT.U32 R4, R4, 0xe ;  /* 0x0000000e0404781a */ /* 0x000fc40000000000 */
[----:B------:R-:W-:Y:S02]  /*1a50*/  CS2R R74, SRZ ;  /* 0x00000000004a7805 */ /* 0x000fe4000001ff00 */
[----:B------:R-:W-:Y:S01]  /*1a60*/  CS2R R76, SRZ ;  /* 0x00000000004c7805 */ /* 0x000fe2000001ff00 */
[C---:B------:R-:W-:Y:S01]  /*1a70*/  IMAD R13, R35.reuse, 0x4, R12 ;  /* 0x00000004230d7824 */ /* 0x040fe200078e020c */
[C---:B------:R-:W-:Y:S01]  /*1a80*/  IADD3 R6, P0, R4.reuse, 0x80, RZ ;  /* 0x0000008004067810 */ /* 0x040fe20007f1e0ff */
[----:B------:R-:W3:Y:S01]  /*1a90*/  LDC.64 R32, c[0x0][0x220] ;  /* 0x00008800ff207b82 */ /* 0x000ee20000000a00 */
[----:B------:R-:W-:Y:S01]  /*1aa0*/  R2UR UR56, R4 ;  /* 0x00000000043872ca */ /* 0x000fe200000e0000 */
[C---:B------:R-:W-:Y:S01]  /*1ab0*/  IMAD R14, R35.reuse, 0x4, R13 ;  /* 0x00000004230e7824 */ /* 0x040fe200078e020d */
[----:B------:R-:W-:Y:S01]  /*1ac0*/  R2UR UR52, R6 ;  /* 0x00000000063472ca */ /* 0x000fe200000e0000 */
[----:B-1----:R-:W-:Y:S01]  /*1ad0*/  IMAD R8, R8, R5, RZ ;  /* 0x0000000508087224 */ /* 0x002fe200078e02ff */
[----:B------:R-:W-:Y:S01]  /*1ae0*/  MOV R4, RZ ;  /* 0x000000ff00047202 */ /* 0x000fe20000000f00 */
[----:B--2---:R-:W-:Y:S01]  /*1af0*/  IMAD R160, R120, R160, RZ ;  /* 0x000000a078a07224 */ /* 0x004fe200078e02ff */
[----:B------:R-:W-:Y:S01]  /*1b00*/  LEA R15, R35, R14, 0x2 ;  /* 0x0000000e230f7211 */ /* 0x000fe200078e10ff */
[----:B------:R-:W1:Y:S01]  /*1b10*/  LDC.64 R6, c[0x0][0x260] ;  /* 0x00009800ff067b82 */ /* 0x000e620000000a00 */
[----:B------:R-:W-:Y:S01]  /*1b20*/  IADD3.X R4, R4, 0x40000040, RZ, P0, !PT ;  /* 0x4000004004047810 */ /* 0x000fe200007fe4ff */
[----:B------:R-:W-:Y:S01]  /*1b30*/  IMAD.SHL.U32 R162, R8, 0x2, RZ ;  /* 0x0000000208a27824 */ /* 0x000fe200078e00ff */
[----:B------:R-:W-:Y:S01]  /*1b40*/  IADD3 R5, P2, R245, 0x2, RZ ;  /* 0x00000002f5057810 */ /* 0x000fe20007f5e0ff */
[----:B------:R-:W-:Y:S01]  /*1b50*/  IMAD R16, R35, 0x4, R15 ;  /* 0x0000000423107824 */ /* 0x000fe200078e020f */
[----:B------:R-:W-:Y:S01]  /*1b60*/  R2UR UR53, R4 ;  /* 0x00000000043572ca */ /* 0x000fe200000e0000 */
[----:B------:R-:W-:Y:S01]  /*1b70*/  IMAD.MOV.U32 R4, RZ, RZ, RZ ;  /* 0x000000ffff047224 */ /* 0x000fe200078e00ff */
[----:B------:R-:W-:Y:S01]  /*1b80*/  SHF.L.U32 R163, R160, 0x1, RZ ;  /* 0x00000001a0a37819 */ /* 0x000fe200000006ff */
[----:B------:R-:W-:Y:S01]  /*1b90*/  IMAD.HI R8, R8, 0x2, RZ ;  /* 0x0000000208087827 */ /* 0x000fe200078e02ff */
[----:B------:R-:W-:-:S02]  /*1ba0*/  R2UR UR54, R5 ;  /* 0x00000000053672ca */ /* 0x000fc400000e0000 */
[----:B------:R-:W-:Y:S02]  /*1bb0*/  CS2R R78, SRZ ;  /* 0x00000000004e7805 */ /* 0x000fe4000001ff00 */
[----:B------:R-:W-:Y:S01]  /*1bc0*/  IADD3.X R4, R4, 0x40000040, RZ, P2, !PT ;  /* 0x4000004004047810 */ /* 0x000fe200017fe4ff */
[----:B------:R-:W-:Y:S01]  /*1bd0*/  IMAD.HI R160, R160, 0x2, RZ ;  /* 0x00000002a0a07827 */ /* 0x000fe200078e02ff */
[----:B0-----:R-:W-:Y:S02]  /*1be0*/  IADD3 R162, P0, P1, R162, R28, R163 ;  /* 0x0000001ca2a27210 */ /* 0x001fe4000791e0a3 */
[----:B------:R-:W-:Y:S02]  /*1bf0*/  CS2R R80, SRZ ;  /* 0x0000000000507805 */ /* 0x000fe4000001ff00 */
[----:B------:R-:W-:Y:S01]  /*1c00*/  R2UR UR55, R4 ;  /* 0x00000000043772ca */ /* 0x000fe200000e0000 */
[----:B------:R-:W-:Y:S01]  /*1c10*/  IMAD R17, R35, 0x4, R16 ;  /* 0x0000000423117824 */ /* 0x000fe200078e0210 */
[----:B------:R-:W-:Y:S01]  /*1c20*/  IADD3.X R163, R8, R29, R160, P0, P1 ;  /* 0x0000001d08a37210 */ /* 0x000fe200007e24a0 */
[----:B------:R-:W-:Y:S01]  /*1c30*/  IMAD R5, R161, 0x2e, RZ ;  /* 0x0000002ea1057824 */ /* 0x000fe200078e02ff */
[----:B------:R-:W-:Y:S01]  /*1c40*/  UIADD3.64 UR6, UR52, 0x80, URZ ;  /* 0x0000008034067897 */ /* 0x000fe2000fffe03f */
[----:B------:R-:W-:Y:S01]  /*1c50*/  IMAD R18, R35, 0x4, R17 ;  /* 0x0000000423127824 */ /* 0x000fe200078e0211 */
[----:B------:R-:W-:Y:S01]  /*1c60*/  UIADD3.64 UR6, UR52, 0x180, URZ ;  /* 0x0000018034067897 */ /* 0x000fe2000fffe03f */
[----:B------:R-:W-:Y:S01]  /*1c70*/  IMAD R137, R161, 0x18, RZ ;  /* 0x00000018a1897824 */ /* 0x000fe200078e02ff */
[----:B------:R-:W-:Y:S01]  /*1c80*/  IADD3 RZ, P2, R5, R162, RZ ;  /* 0x000000a205ff7210 */ /* 0x000fe20007f5e0ff */
[----:B-1----:R-:W-:Y:S01]  /*1c90*/  IMAD.MOV.U32 R9, RZ, RZ, R6 ;  /* 0x000000ffff097224 */ /* 0x002fe200078e0006 */
[----:B------:R0:W-:Y:S01]  /*1ca0*/  STL [R1+0x140], R7 ;  /* 0x0001400701007387 */ /* 0x0001e20000100800 */
[----:B------:R-:W-:Y:S01]  /*1cb0*/  IMAD.MOV.U32 R6, RZ, RZ, R7 ;  /* 0x000000ffff067224 */ /* 0x000fe200078e0007 */
[----:B------:R-:W-:Y:S01]  /*1cc0*/  LEA R5, R10, R3, 0x6 ;  /* 0x000000030a057211 */ /* 0x000fe200078e30ff */
[----:B------:R-:W-:Y:S01]  /*1cd0*/  IMAD R4, R120, R9, RZ ;  /* 0x0000000978047224 */ /* 0x000fe200078e02ff */
[----:B------:R-:W-:Y:S01]  /*1ce0*/  UIADD3.64 UR6, UR54, 0x2, URZ ;  /* 0x0000000236067897 */ /* 0x000fe2000fffe03f */
[----:B------:R-:W-:Y:S01]  /*1cf0*/  IMAD R6, R3, R6, RZ ;  /* 0x0000000603067224 */ /* 0x000fe200078e02ff */
[----:B------:R-:W-:Y:S01]  /*1d00*/  SHF.L.U32 R5, R5, 0x1, RZ ;  /* 0x0000000105057819 */ /* 0x000fe200000006ff */
[----:B------:R-:W-:Y:S01]  /*1d10*/  IMAD.SHL.U32 R9, R4, 0x2, RZ ;  /* 0x0000000204097824 */ /* 0x000fe200078e00ff */
[----:B------:R-:W-:Y:S01]  /*1d20*/  UIADD3.64 UR6, UR54, 0x1fe, URZ ;  /* 0x000001fe36067897 */ /* 0x000fe2000fffe03f */
[----:B------:R-:W-:Y:S01]  /*1d30*/  IMAD.SHL.U32 R8, R6, 0x2, RZ ;  /* 0x0000000206087824 */ /* 0x000fe200078e00ff */
[----:B------:R-:W-:Y:S01]  /*1d40*/  UIADD3.64 UR6, UR54, 0xfe, URZ ;  /* 0x000000fe36067897 */ /* 0x000fe2000fffe03f */
[C---:B------:R-:W-:Y:S01]  /*1d50*/  IMAD R19, R35.reuse, 0x4, R18 ;  /* 0x0000000423137824 */ /* 0x040fe200078e0212 */
[----:B------:R-:W-:Y:S01]  /*1d60*/  UIADD3.64 UR60, UR54, 0x100, URZ ;  /* 0x00000100363c7897 */ /* 0x000fe2000fffe03f */
[----:B------:R-:W-:Y:S01]  /*1d70*/  IMAD.HI R4, R4, 0x2, RZ ;  /* 0x0000000204047827 */ /* 0x000fe200078e02ff */
[----:B---3--:R-:W-:Y:S01]  /*1d80*/  IADD3 R141, P4, P5, R8, R32, R9 ;  /* 0x00000020088d7210 */ /* 0x008fe20007d9e009 */
[----:B------:R-:W-:Y:S01]  /*1d90*/  UIADD3.64 UR58, UR54, 0x102, URZ ;  /* 0x00000102363a7897 */ /* 0x000fe2000fffe03f */
[----:B------:R-:W-:Y:S01]  /*1da0*/  CS2R R82, SRZ ;  /* 0x0000000000527805 */ /* 0x000fe2000001ff00 */
[----:B------:R-:W-:Y:S01]  /*1db0*/  IMAD.HI R6, R6, 0x2, RZ ;  /* 0x0000000206067827 */ /* 0x000fe200078e02ff */
[----:B------:R-:W-:Y:S01]  /*1dc0*/  LEA R142, P6, R12, R141, 0x1 ;  /* 0x0000008d0c8e7211 */ /* 0x000fe200078c08ff */
[----:B------:R-:W-:Y:S01]  /*1dd0*/  UIADD3.64 UR6, UR54, 0x104, URZ ;  /* 0x0000010436067897 */ /* 0x000fe2000fffe03f */
[----:B------:R-:W-:Y:S01]  /*1de0*/  CS2R R84, SRZ ;  /* 0x0000000000547805 */ /* 0x000fe2000001ff00 */
[----:B------:R-:W-:Y:S01]  /*1df0*/  IMAD R20, R35, 0x4, R19 ;  /* 0x0000000423147824 */ /* 0x000fe200078e0213 */
[----:B------:R-:W-:Y:S01]  /*1e00*/  IADD3.X R31, R6, R33, R4, P4, P5 ;  /* 0x00000021061f7210 */ /* 0x000fe200027ea404 */
[----:B0-----:R-:W-:Y:S01]  /*1e10*/  IMAD R7, R161, 0x30, RZ ;  /* 0x00000030a1077824 */ /* 0x001fe200078e02ff */
[----:B------:R-:W-:Y:S01]  /*1e20*/  LEA R144, P5, R11, R141, 0x1 ;  /* 0x0000008d0b907211 */ /* 0x000fe200078a08ff */
[----:B------:R-:W-:Y:S01]  /*1e30*/  IMAD R21, R35, 0x4, R20 ;  /* 0x0000000423157824 */ /* 0x000fe200078e0214 */
[----:B------:R-:W-:Y:S01]  /*1e40*/  LEA.HI.X.SX32 R143, R12, R31, 0x1, P6 ;  /* 0x0000001f0c8f7211 */ /* 0x000fe200030f0eff */
[----:B------:R-:W-:Y:S01]  /*1e50*/  IMAD R3, R161, 0x32, RZ ;  /* 0x00000032a1037824 */ /* 0x000fe200078e02ff */
[----:B------:R-:W-:Y:S01]  /*1e60*/  LEA R120, P4, R13, R141, 0x1 ;  /* 0x0000008d0d787211 */ /* 0x000fe200078808ff */
[----:B------:R-:W-:Y:S01]  /*1e70*/  IMAD R22, R35, 0x4, R21 ;  /* 0x0000000423167824 */ /* 0x000fe200078e0215 */
[-C--:B------:R-:W-:Y:S01]  /*1e80*/  LEA.HI.X.SX32 R145, R11, R31.reuse, 0x1, P5 ;  /* 0x0000001f0b917211 */ /* 0x080fe200028f0eff */
[----:B------:R0:W-:Y:S01]  /*1e90*/  STL.64 [R1+0x130], R142 ;  /* 0x0001308e01007387 */ /* 0x0001e20000100a00 */
[----:B------:R-:W-:Y:S01]  /*1ea0*/  LEA.HI.X.SX32 R121, R13, R31, 0x1, P4 ;  /* 0x0000001f0d797211 */ /* 0x000fe200020f0eff */
[----:B------:R-:W-:Y:S01]  /*1eb0*/  IMAD R23, R35, 0x4, R22 ;  /* 0x0000000423177824 */ /* 0x000fe200078e0216 */
[-C--:B------:R-:W-:Y:S01]  /*1ec0*/  IADD3 RZ, P1, R7, R162.reuse, RZ ;  /* 0x000000a207ff7210 */ /* 0x080fe20007f3e0ff */
[----:B------:R-:W-:Y:S01]  /*1ed0*/  STL.64 [R1+0x138], R144 ;  /* 0x0001389001007387 */ /* 0x000fe20000100a00 */
[----:B------:R-:W-:Y:S01]  /*1ee0*/  IMAD R7, R161, 0x34, RZ ;  /* 0x00000034a1077824 */ /* 0x000fe200078e02ff */
[-C--:B------:R-:W-:Y:S01]  /*1ef0*/  IADD3 RZ, P0, R3, R162.reuse, RZ ;  /* 0x000000a203ff7210 */ /* 0x080fe20007f1e0ff */
[----:B------:R-:W-:Y:S01]  /*1f00*/  IMAD R24, R35, 0x4, R23 ;  /* 0x0000000423187824 */ /* 0x000fe200078e0217 */
[----:B------:R1:W-:Y:S01]  /*1f10*/  STL.64 [R1+0x128], R120 ;  /* 0x0001287801007387 */ /* 0x0003e20000100a00 */
[----:B------:R-:W-:Y:S01]  /*1f20*/  IMAD R3, R161, 0x36, RZ ;  /* 0x00000036a1037824 */ /* 0x000fe200078e02ff */
[----:B------:R-:W-:Y:S01]  /*1f30*/  IADD3 RZ, P3, R7, R162, RZ ;  /* 0x000000a207ff7210 */ /* 0x000fe20007f7e0ff */
[----:B------:R-:W-:Y:S01]  /*1f40*/  IMAD R25, R35, 0x4, R24 ;  /* 0x0000000423197824 */ /* 0x000fe200078e0218 */
[C---:B0-----:R-:W-:Y:S01]  /*1f50*/  LEA R142, P5, R14.reuse, R141, 0x1 ;  /* 0x0000008d0e8e7211 */ /* 0x041fe200078a08ff */
[----:B------:R-:W-:Y:S01]  /*1f60*/  IMAD R7, R161, 0x38, RZ ;  /* 0x00000038a1077824 */ /* 0x000fe200078e02ff */
[----:B------:R-:W-:Y:S01]  /*1f70*/  LEA.HI.X.SX32 R137, R137, R163, 0x1, P1 ;  /* 0x000000a389897211 */ /* 0x000fe200008f0eff */
[----:B------:R-:W-:Y:S01]  /*1f80*/  IMAD R26, R35, 0x4, R25 ;  /* 0x00000004231a7824 */ /* 0x000fe200078e0219 */
[----:B------:R-:W-:Y:S01]  /*1f90*/  LEA.HI.X.SX32 R143, R14, R31, 0x1, P5 ;  /* 0x0000001f0e8f7211 */ /* 0x000fe200028f0eff */
[----:B------:R-:W-:Y:S01]  /*1fa0*/  IMAD R139, R161, 0x17, RZ ;  /* 0x00000017a18b7824 */ /* 0x000fe200078e02ff */
[----:B------:R-:W-:Y:S01]  /*1fb0*/  CS2R R32, SRZ ;  /* 0x0000000000207805 */ /* 0x000fe2000001ff00 */
[----:B------:R-:W-:Y:S01]  /*1fc0*/  IMAD R27, R35, 0x4, R26 ;  /* 0x00000004231b7824 */ /* 0x000fe200078e021a */
[----:B-1----:R-:W-:Y:S01]  /*1fd0*/  LEA R120, P4, R15, R141, 0x1 ;  /* 0x0000008d0f787211 */ /* 0x002fe200078808ff */
[----:B------:R0:W-:Y:S01]  /*1fe0*/  STL.64 [R1+0x120], R142 ;  /* 0x0001208e01007387 */ /* 0x0001e20000100a00 */
[----:B------:R-:W-:Y:S01]  /*1ff0*/  LEA.HI.X.SX32 R139, R139, R163, 0x1, P2 ;  /* 0x000000a38b8b7211 */ /* 0x000fe200010f0eff */
[----:B------:R-:W-:Y:S01]  /*2000*/  IMAD R28, R35, 0x4, R27 ;  /* 0x00000004231c7824 */ /* 0x000fe200078e021b */
[----:B------:R-:W-:Y:S01]  /*2010*/  LEA.HI.X.SX32 R121, R15, R31, 0x1, P4 ;  /* 0x0000001f0f797211 */ /* 0x000fe200020f0eff */
[----:B------:R-:W-:Y:S01]  /*2020*/  IMAD R135, R161, 0x19, RZ ;  /* 0x00000019a1877824 */ /* 0x000fe200078e02ff */
[----:B------:R-:W-:Y:S01]  /*2030*/  CS2R R86, SRZ ;  /* 0x0000000000567805 */ /* 0x000fe2000001ff00 */
[----:B------:R-:W-:Y:S01]  /*2040*/  IMAD R10, R35, 0x4, R28 ;  /* 0x00000004230a7824 */ /* 0x000fe200078e021c */
[----:B------:R-:W-:Y:S01]  /*2050*/  UIADD3.64 UR60, UR54, 0x2fe, URZ ;  /* 0x000002fe363c7897 */ /* 0x000fe2000fffe03f */
[----:B------:R1:W-:Y:S01]  /*2060*/  STL.64 [R1+0x118], R120 ;  /* 0x0001187801007387 */ /* 0x0003e20000100a00 */
[----:B------:R-:W-:Y:S01]  /*2070*/  IMAD R133, R161, 0x1a, RZ ;  /* 0x0000001aa1857824 */ /* 0x000fe200078e02ff */
[----:B------:R-:W-:Y:S01]  /*2080*/  LEA.HI.X.SX32 R135, R135, R163, 0x1, P0 ;  /* 0x000000a387877211 */ /* 0x000fe200000f0eff */
[----:B------:R-:W-:Y:S01]  /*2090*/  IMAD R29, R35, 0x4, R10 ;  /* 0x00000004231d7824 */ /* 0x000fe200078e020a */
[C---:B0-----:R-:W-:Y:S01]  /*20a0*/  LEA R142, P5, R16.reuse, R141, 0x1 ;  /* 0x0000008d108e7211 */ /* 0x041fe200078a08ff */
[----:B------:R-:W-:Y:S01]  /*20b0*/  IMAD R131, R161, 0x1b, RZ ;  /* 0x0000001ba1837824 */ /* 0x000fe200078e02ff */
[----:B------:R-:W-:Y:S01]  /*20c0*/  LEA.HI.X.SX32 R133, R133, R163, 0x1, P3 ;  /* 0x000000a385857211 */ /* 0x000fe200018f0eff */
[----:B------:R-:W-:Y:S01]  /*20d0*/  IMAD R30, R35, 0x4, R29 ;  /* 0x00000004231e7824 */ /* 0x000fe200078e021d */
[----:B------:R-:W-:Y:S01]  /*20e0*/  LEA.HI.X.SX32 R143, R16, R31, 0x1, P5 ;  /* 0x0000001f108f7211 */ /* 0x000fe200028f0eff */
[----:B------:R-:W-:Y:S01]  /*20f0*/  IMAD R129, R161, 0x1c, RZ ;  /* 0x0000001ca1817824 */ /* 0x000fe200078e02ff */
[CC--:B------:R-:W-:Y:S01]  /*2100*/  LEA R14, P5, R18.reuse, R141.reuse, 0x1 ;  /* 0x0000008d120e7211 */ /* 0x0c0fe200078a08ff */
[----:B------:R-:W-:Y:S01]  /*2110*/  IMAD R8, R35, 0x4, R30 ;  /* 0x0000000423087824 */ /* 0x000fe200078e021e */
[----:B-1----:R-:W-:Y:S01]  /*2120*/  LEA R120, P4, R17, R141, 0x1 ;  /* 0x0000008d11787211 */ /* 0x002fe200078808ff */
[----:B------:R0:W-:Y:S01]  /*2130*/  STL.64 [R1+0x110], R142 ;  /* 0x0001108e01007387 */ /* 0x0001e20000100a00 */
[-C--:B------:R-:W-:Y:S01]  /*2140*/  LEA.HI.X.SX32 R15, R18, R31.reuse, 0x1, P5 ;  /* 0x0000001f120f7211 */ /* 0x080fe200028f0eff */
[----:B------:R-:W-:Y:S01]  /*2150*/  IMAD R127, R161, 0x1d, RZ ;  /* 0x0000001da17f7824 */ /* 0x000fe200078e02ff */
[----:B------:R-:W-:Y:S01]  /*2160*/  LEA.HI.X.SX32 R121, R17, R31, 0x1, P4 ;  /* 0x0000001f11797211 */ /* 0x000fe200020f0eff */
[----:B------:R-:W-:Y:S01]  /*2170*/  IMAD R125, R161, 0x1e, RZ ;  /* 0x0000001ea17d7824 */ /* 0x000fe200078e02ff */
[----:B------:R-:W-:Y:S01]  /*2180*/  LEA R4, R35, R8, 0x2 ;  /* 0x0000000823047211 */ /* 0x000fe200078e10ff */
[----:B------:R-:W-:Y:S01]  /*2190*/  STL.64 [R1+0x100], R14 ;  /* 0x0001000e01007387 */ /* 0x000fe20000100a00 */
[----:B------:R-:W-:Y:S01]  /*21a0*/  IMAD R123, R161, 0x1f, RZ ;  /* 0x0000001fa17b7824 */ /* 0x000fe200078e02ff */
[----:B------:R-:W-:-:S02]  /*21b0*/  UIADD3.64 UR58, UR54, 0x300, URZ ;  /* 0x00000300363a7897 */ /* 0x000fc4000fffe03f */
[----:B------:R1:W-:Y:S01]  /*21c0*/  STL.64 [R1+0x108], R120 ;  /* 0x0001087801007387 */ /* 0x0003e20000100a00 */
[----:B------:R-:W-:Y:S01]  /*21d0*/  IMAD R6, R35, 0x4, R4 ;  /* 0x0000000423067824 */ /* 0x000fe200078e0204 */
[----:B0-----:R-:W-:Y:S01]  /*21e0*/  LEA R142, P4, R19, R141, 0x1 ;  /* 0x0000008d138e7211 */ /* 0x001fe200078808ff */
[----:B------:R-:W-:Y:S02]  /*21f0*/  UIADD3.64 UR6, UR54, 0x302, URZ ;  /* 0x0000030236067897 */ /* 0x000fe4000fffe03f */
[----:B------:R-:W-:Y:S01]  /*2200*/  IMAD R9, R35, 0x4, R6 ;  /* 0x0000000423097824 */ /* 0x000fe200078e0206 */
[----:B------:R-:W-:Y:S01]  /*2210*/  LEA.HI.X.SX32 R143, R19, R31, 0x1, P4 ;  /* 0x0000001f138f7211 */ /* 0x000fe200020f0eff */
[----:B------:R-:W-:Y:S01]  /*2220*/  UIADD3.64 UR60, UR54, 0x304, URZ ;  /* 0x00000304363c7897 */ /* 0x000fe2000fffe03f */
[-C--:B------:R-:W-:Y:S01]  /*2230*/  LEA R16, P4, R21, R141.reuse, 0x1 ;  /* 0x0000008d15107211 */ /* 0x080fe200078808ff */
[C---:B------:R-:W-:Y:S01]  /*2240*/  IMAD R11, R35.reuse, 0x4, R9 ;  /* 0x00000004230b7824 */ /* 0x040fe200078e0209 */
[----:B------:R-:W-:Y:S01]  /*2250*/  UIADD3.64 UR58, UR54, 0x4fe, URZ ;  /* 0x000004fe363a7897 */ /* 0x000fe2000fffe03f */
[----:B------:R-:W-:Y:S01]  /*2260*/  STL.64 [R1+0xf8], R142 ;  /* 0x0000f88e01007387 */ /* 0x000fe20000100a00 */
[C---:B-1----:R-:W-:Y:S01]  /*2270*/  LEA R120, P5, R20.reuse, R141, 0x1 ;  /* 0x0000008d14787211 */ /* 0x042fe200078a08ff */
[----:B------:R-:W-:Y:S01]  /*2280*/  IMAD R12, R35, 0x4, R11 ;  /* 0x00000004230c7824 */ /* 0x000fe200078e020b */
[-C--:B------:R-:W-:Y:S01]  /*2290*/  LEA.HI.X.SX32 R17, R21, R31.reuse, 0x1, P4 ;  /* 0x0000001f15117211 */ /* 0x080fe200020f0eff */
[----:B------:R-:W-:Y:S01]  /*22a0*/  UIADD3.64 UR6, UR54, 0x500, URZ ;  /* 0x0000050036067897 */ /* 0x000fe2000fffe03f */
[----:B------:R-:W-:Y:S01]  /*22b0*/  LEA.HI.X.SX32 R121, R20, R31, 0x1, P5 ;  /* 0x0000001f14797211 */ /* 0x000fe200028f0eff */
[C---:B------:R-:W-:Y:S01]  /*22c0*/  IMAD R13, R35.reuse, 0x4, R12 ;  /* 0x00000004230d7824 */ /* 0x040fe200078e020c */
[C---:B------:R-:W-:Y:S01]  /*22d0*/  LEA R18, P5, R22.reuse, R141, 0x1 ;  /* 0x0000008d16127211 */ /* 0x040fe200078a08ff */
[----:B------:R0:W-:Y:S01]  /*22e0*/  STL.64 [R1+0xe8], R16 ;  /* 0x0000e81001007387 */ /* 0x0001e20000100a00 */
[----:B------:R-:W-:Y:S01]  /*22f0*/  UIADD3.64 UR8, UR52, 0x100, URZ ;  /* 0x0000010034087897 */ /* 0x000fe2000fffe03f */
[----:B------:R-:W-:Y:S01]  /*2300*/  IMAD R14, R35, 0x4, R13 ;  /* 0x00000004230e7824 */ /* 0x000fe200078e020d */
[----:B------:R-:W-:Y:S01]  /*2310*/  LEA.HI.X.SX32 R19, R22, R31, 0x1, P5 ;  /* 0x0000001f16137211 */ /* 0x000fe200028f0eff */
[----:B------:R1:W-:Y:S01]  /*2320*/  STL.64 [R1+0xf0], R120 ;  /* 0x0000f07801007387 */ /* 0x0003e20000100a00 */
[----:B------:R-:W-:-:S02]  /*2330*/  UIADD3.64 UR10, UR54, 0x4, URZ ;  /* 0x00000004360a7897 */ /* 0x000fc4000fffe03f */
[C---:B------:R-:W-:Y:S01]  /*2340*/  LEA R15, R35.reuse, R14, 0x2 ;  /* 0x0000000e230f7211 */ /* 0x040fe200078e10ff */
[----:B------:R2:W-:Y:S01]  /*2350*/  STL.64 [R1+0xe0], R18 ;  /* 0x0000e01201007387 */ /* 0x0005e20000100a00 */
[----:B------:R-:W-:Y:S02]  /*2360*/  UIADD3.64 UR60, UR54, 0x502, URZ ;  /* 0x00000502363c7897 */ /* 0x000fe4000fffe03f */
[----:B------:R-:W-:Y:S01]  /*2370*/  UIADD3.64 UR58, UR54, 0x504, URZ ;  /* 0x00000504363a7897 */ /* 0x000fe2000fffe03f */
[----:B0-----:R-:W-:Y:S01]  /*2380*/  IMAD R16, R35, 0x4, R15 ;  /* 0x0000000423107824 */ /* 0x001fe200078e020f */
[----:B------:R-:W-:Y:S02]  /*2390*/  UIADD3.64 UR6, UR54, 0x6fe, URZ ;  /* 0x000006fe36067897 */ /* 0x000fe4000fffe03f */
[----:B------:R-:W-:Y:S01]  /*23a0*/  UIADD3.64 UR48, UR52, 0x200, URZ ;  /* 0x0000020034307897 */ /* 0x000fe2000fffe03f */
[-C--:B-1----:R-:W-:Y:S01]  /*23b0*/  LEA R120, P4, R23, R141.reuse, 0x1 ;  /* 0x0000008d17787211 */ /* 0x082fe200078808ff */
[----:B------:R-:W-:Y:S01]  /*23c0*/  IMAD R17, R35, 0x4, R16 ;  /* 0x0000000423117824 */ /* 0x000fe200078e0210 */
[----:B------:R-:W-:Y:S01]  /*23d0*/  UIADD3.64 UR44, UR52, 0x280, URZ ;  /* 0x00000280342c7897 */ /* 0x000fe2000fffe03f */
[C---:B--2---:R-:W-:Y:S01]  /*23e0*/  LEA R18, P5, R24.reuse, R141, 0x1 ;  /* 0x0000008d18127211 */ /* 0x044fe200078a08ff */
[----:B------:R-:W-:Y:S01]  /*23f0*/  UIADD3.64 UR40, UR52, 0x300, URZ ;  /* 0x0000030034287897 */ /* 0x000fe2000fffe03f */
[----:B------:R-:W-:Y:S01]  /*2400*/  LEA.HI.X.SX32 R121, R23, R31, 0x1, P4 ;  /* 0x0000001f17797211 */ /* 0x000fe200020f0eff */
[----:B------:R-:W-:Y:S01]  /*2410*/  UIADD3.64 UR36, UR52, 0x380, URZ ;  /* 0x0000038034247897 */ /* 0x000fe2000fffe03f */
[C---:B------:R-:W-:Y:S01]  /*2420*/  LEA R20, P4, R25.reuse, R141, 0x1 ;  /* 0x0000008d19147211 */ /* 0x040fe200078808ff */
[----:B------:R-:W-:Y:S01]  /*2430*/  UIADD3.64 UR32, UR52, 0x400, URZ ;  /* 0x0000040034207897 */ /* 0x000fe2000fffe03f */
[-C--:B------:R-:W-:Y:S01]  /*2440*/  LEA.HI.X.SX32 R19, R24, R31.reuse, 0x1, P5 ;  /* 0x0000001f18137211 */ /* 0x080fe200028f0eff */
[----:B------:R-:W-:Y:S01]  /*2450*/  UIADD3.64 UR28, UR52, 0x480, URZ ;  /* 0x00000480341c7897 */ /* 0x000fe2000fffe03f */
[----:B------:R-:W-:-:S02]  /*2460*/  LEA.HI.X.SX32 R21, R25, R31, 0x1, P4 ;  /* 0x0000001f19157211 */ /* 0x000fc400020f0eff */
[----:B------:R-:W-:Y:S02]  /*2470*/  CS2R R24, SRZ ;  /* 0x0000000000187805 */ /* 0x000fe4000001ff00 */
[C---:B------:R-:W-:Y:S01]  /*2480*/  LEA R22, P5, R26.reuse, R141, 0x1 ;  /* 0x0000008d1a167211 */ /* 0x040fe200078a08ff */
[----:B------:R0:W-:Y:S01]  /*2490*/  STL.64 [R1+0xd0], R18 ;  /* 0x0000d01201007387 */ /* 0x0001e20000100a00 */
[----:B------:R-:W-:Y:S02]  /*24a0*/  UIADD3.64 UR24, UR52, 0x500, URZ ;  /* 0x0000050034187897 */ /* 0x000fe4000fffe03f */
[----:B------:R-:W-:Y:S01]  /*24b0*/  LEA.HI.X.SX32 R23, R26, R31, 0x1, P5 ;  /* 0x0000001f1a177211 */ /* 0x000fe200028f0eff */
[----:B------:R1:W-:Y:S01]  /*24c0*/  STL.64 [R1+0xd8], R120 ;  /* 0x0000d87801007387 */ /* 0x0003e20000100a00 */
[----:B------:R-:W-:Y:S02]  /*24d0*/  UIADD3.64 UR20, UR52, 0x580, URZ ;  /* 0x0000058034147897 */ /* 0x000fe4000fffe03f */
[----:B------:R-:W-:Y:S01]  /*24e0*/  UIADD3.64 UR16, UR52, 0x600, URZ ;  /* 0x0000060034107897 */ /* 0x000fe2000fffe03f */
[----:B------:R2:W-:Y:S01]  /*24f0*/  STL.64 [R1+0xc8], R20 ;  /* 0x0000c81401007387 */ /* 0x0005e20000100a00 */
[----:B------:R-:W-:-:S02]  /*2500*/  UIADD3.64 UR12, UR52, 0x680, URZ ;  /* 0x00000680340c7897 */ /* 0x000fc4000fffe03f */
[----:B------:R-:W-:Y:S01]  /*2510*/  UIADD3.64 UR8, UR52, 0x700, URZ ;  /* 0x0000070034087897 */ /* 0x000fe2000fffe03f */
[C---:B0-----:R-:W-:Y:S01]  /*2520*/  IMAD R18, R35.reuse, 0x4, R17 ;  /* 0x0000000423127824 */ /* 0x041fe200078e0211 */
[----:B------:R-:W-:Y:S01]  /*2530*/  UIADD3.64 UR50, UR54, 0x200, URZ ;  /* 0x0000020036327897 */ /* 0x000fe2000fffe03f */
[----:B------:R-:W-:Y:S01]  /*2540*/  UMOV UR57, 0x40000040 ;  /* 0x4000004000397882 */ /* 0x000fe20000000000 */
[CC--:B-1----:R-:W-:Y:S01]  /*2550*/  LEA R120, P5, R28.reuse, R141.reuse, 0x1 ;  /* 0x0000008d1c787211 */ /* 0x0c2fe200078a08ff */
[----:B------:R-:W-:Y:S01]  /*2560*/  IMAD R19, R35, 0x4, R18 ;  /* 0x0000000423137824 */ /* 0x000fe200078e0212 */
[----:B------:R-:W-:Y:S01]  /*2570*/  UIADD3.64 UR46, UR54, 0x202, URZ ;  /* 0x00000202362e7897 */ /* 0x000fe2000fffe03f */
[C---:B--2---:R-:W-:Y:S01]  /*2580*/  LEA R20, P4, R27.reuse, R141, 0x1 ;  /* 0x0000008d1b147211 */ /* 0x044fe200078808ff */
[----:B------:R-:W-:Y:S01]  /*2590*/  UIADD3.64 UR42, UR54, 0x204, URZ ;  /* 0x00000204362a7897 */ /* 0x000fe2000fffe03f */
[-C--:B------:R-:W-:Y:S01]  /*25a0*/  LEA.HI.X.SX32 R121, R28, R31.reuse, 0x1, P5 ;  /* 0x0000001f1c797211 */ /* 0x080fe200028f0eff */
[----:B------:R-:W-:Y:S01]  /*25b0*/  UIADD3.64 UR38, UR54, 0x3fe, URZ ;  /* 0x000003fe36267897 */ /* 0x000fe2000fffe03f */
[----:B------:R-:W-:-:S02]  /*25c0*/  LEA.HI.X.SX32 R21, R27, R31, 0x1, P4 ;  /* 0x0000001f1b157211 */ /* 0x000fc400020f0eff */
[----:B------:R-:W-:Y:S01]  /*25d0*/  CS2R R26, SRZ ;  /* 0x00000000001a7805 */ /* 0x000fe2000001ff00 */
[----:B------:R-:W-:Y:S02]  /*25e0*/  UIADD3.64 UR34, UR54, 0x400, URZ ;  /* 0x0000040036227897 */ /* 0x000fe4000fffe03f */
[----:B------:R-:W-:Y:S01]  /*25f0*/  UIADD3.64 UR30, UR54, 0x402, URZ ;  /* 0x00000402361e7897 */ /* 0x000fe2000fffe03f */
[----:B------:R0:W-:Y:S01]  /*2600*/  STL.64 [R1+0xb8], R20 ;  /* 0x0000b81401007387 */ /* 0x0001e20000100a00 */
[----:B------:R-:W-:Y:S02]  /*2610*/  UIADD3.64 UR26, UR54, 0x404, URZ ;  /* 0x00000404361a7897 */ /* 0x000fe4000fffe03f */
[----:B------:R-:W-:Y:S01]  /*2620*/  UIADD3.64 UR22, UR54, 0x5fe, URZ ;  /* 0x000005fe36167897 */ /* 0x000fe2000fffe03f */
[----:B------:R1:W-:Y:S01]  /*2630*/  STL.64 [R1+0xc0], R22 ;  /* 0x0000c01601007387 */ /* 0x0003e20000100a00 */
[----:B------:R-:W-:Y:S02]  /*2640*/  UIADD3.64 UR18, UR54, 0x600, URZ ;  /* 0x0000060036127897 */ /* 0x000fe4000fffe03f */
[----:B------:R-:W-:Y:S01]  /*2650*/  UIADD3.64 UR14, UR54, 0x602, URZ ;  /* 0x00000602360e7897 */ /* 0x000fe2000fffe03f */
[----:B------:R2:W-:Y:S01]  /*2660*/  STL.64 [R1+0xb0], R120 ;  /* 0x0000b07801007387 */ /* 0x0005e20000100a00 */
[----:B------:R-:W-:-:S02]  /*2670*/  UIADD3.64 UR10, UR54, 0x604, URZ ;  /* 0x00000604360a7897 */ /* 0x000fc4000fffe03f */
[----:B------:R-:W-:Y:S01]  /*2680*/  UIADD3.64 UR60, UR54, 0x700, URZ ;  /* 0x00000700363c7897 */ /* 0x000fe2000fffe03f */
[C---:B0-----:R-:W-:Y:S01]  /*2690*/  IMAD R20, R35.reuse, 0x4, R19 ;  /* 0x0000000423147824 */ /* 0x041fe200078e0213 */
[----:B------:R-:W-:Y:S02]  /*26a0*/  UIADD3.64 UR58, UR54, 0x702, URZ ;  /* 0x00000702363a7897 */ /* 0x000fe4000fffe03f */
[----:B------:R-:W-:Y:S01]  /*26b0*/  UIADD3.64 UR6, UR54, 0x704, URZ ;  /* 0x0000070436067897 */ /* 0x000fe2000fffe03f */
[CC--:B-1----:R-:W-:Y:S01]  /*26c0*/  LEA R22, P4, R10.reuse, R141.reuse, 0x1 ;  /* 0x0000008d0a167211 */ /* 0x0c2fe200078808ff */
[----:B------:R-:W-:Y:S01]  /*26d0*/  IMAD R21, R35, 0x4, R20 ;  /* 0x0000000423157824 */ /* 0x000fe200078e0214 */
[C---:B--2---:R-:W-:Y:S02]  /*26e0*/  LEA R120, P5, R29.reuse, R141, 0x1 ;  /* 0x0000008d1d787211 */ /* 0x044fe400078a08ff */
[-C--:B------:R-:W-:Y:S02]  /*26f0*/  LEA.HI.X.SX32 R23, R10, R31.reuse, 0x1, P4 ;  /* 0x0000001f0a177211 */ /* 0x080fe400020f0eff */
[----:B------:R-:W-:-:S02]  /*2700*/  LEA.HI.X.SX32 R121, R29, R31, 0x1, P5 ;  /* 0x0000001f1d797211 */ /* 0x000fc400028f0eff */
[----:B------:R-:W-:Y:S02]  /*2710*/  CS2R R28, SRZ ;  /* 0x00000000001c7805 */ /* 0x000fe4000001ff00 */
[----:B------:R-:W-:Y:S01]  /*2720*/  LEA R10, R35, R21, 0x2 ;  /* 0x00000015230a7211 */ /* 0x000fe200078e10ff */
[----:B------:R0:W-:Y:S04]  /*2730*/  STL.64 [R1+0xa8], R22 ;  /* 0x0000a81601007387 */ /* 0x0001e80000100a00 */
[----:B------:R1:W-:Y:S01]  /*2740*/  STL.64 [R1+0xa0], R120 ;  /* 0x0000a07801007387 */ /* 0x0003e20000100a00 */
[-C--:B0-----:R-:W-:Y:S02]  /*2750*/  LEA R22, P4, R30, R141.reuse, 0x1 ;  /* 0x0000008d1e167211 */ /* 0x081fe400078808ff */
[----:B-1----:R-:W-:-:S02]  /*2760*/  LEA R120, P5, R8, R141, 0x1 ;  /* 0x0000008d08787211 */ /* 0x002fc400078a08ff */
[-C--:B------:R-:W-:Y:S02]  /*2770*/  LEA.HI.X.SX32 R23, R30, R31.reuse, 0x1, P4 ;  /* 0x0000001f1e177211 */ /* 0x080fe400020f0eff */
[----:B------:R-:W-:Y:S02]  /*2780*/  LEA.HI.X.SX32 R121, R8, R31, 0x1, P5 ;  /* 0x0000001f08797211 */ /* 0x000fe400028f0eff */
[C---:B------:R-:W-:Y:S01]  /*2790*/  LEA R142, P4, R4.reuse, R141, 0x1 ;  /* 0x0000008d048e7211 */ /* 0x040fe200078808ff */
[----:B------:R0:W-:Y:S03]  /*27a0*/  STL.64 [R1+0x98], R22 ;  /* 0x0000981601007387 */ /* 0x0001e60000100a00 */
[----:B------:R-:W-:Y:S01]  /*27b0*/  LEA.HI.X.SX32 R143, R4, R31, 0x1, P4 ;  /* 0x0000001f048f7211 */ /* 0x000fe200020f0eff */
[----:B------:R1:W-:Y:S04]  /*27c0*/  STL.64 [R1+0x90], R120 ;  /* 0x0000907801007387 */ /* 0x0003e80000100a00 */
[----:B------:R2:W-:Y:S01]  /*27d0*/  STL.64 [R1+0x88], R142 ;  /* 0x0000888e01007387 */ /* 0x0005e20000100a00 */
[----:B0-----:R-:W-:Y:S01]  /*27e0*/  IMAD R22, R35, 0x4, R10 ;  /* 0x0000000423167824 */ /* 0x001fe200078e020a */
[----:B------:R-:W-:-:S02]  /*27f0*/  LOP3.LUT R23, R5, 0x60, RZ, 0x3c, !PT ;  /* 0x0000006005177812 */ /* 0x000fc400078e3cff */
[----:B-1----:R-:W-:Y:S01]  /*2800*/  LEA R120, P5, R6, R141, 0x1 ;  /* 0x0000008d06787211 */ /* 0x002fe200078a08ff */
[----:B------:R-:W-:-:S03]  /*2810*/  IMAD R4, R35, 0x4, R22 ;  /* 0x0000000423047824 */ /* 0x000fc600078e0216 */
[----:B------:R-:W-:Y:S01]  /*2820*/  LEA.HI.X.SX32 R121, R6, R31, 0x1, P5 ;  /* 0x0000001f06797211 */ /* 0x000fe200028f0eff */
[----:B------:R-:W-:Y:S01]  /*2830*/  IMAD R6, R35, 0x4, R4 ;  /* 0x0000000423067824 */ /* 0x000fe200078e0204 */
[----:B--2---:R-:W-:-:S03]  /*2840*/  LEA R142, P4, R9, R141, 0x1 ;  /* 0x0000008d098e7211 */ /* 0x004fc600078808ff */
[----:B------:R0:W-:Y:S01]  /*2850*/  STL.64 [R1+0x80], R120 ;  /* 0x0000807801007387 */ /* 0x0001e20000100a00 */
[----:B------:R-:W-:Y:S01]  /*2860*/  LEA.HI.X.SX32 R143, R9, R31, 0x1, P4 ;  /* 0x0000001f098f7211 */ /* 0x000fe200020f0eff */
[----:B------:R-:W-:-:S04]  /*2870*/  IMAD R8, R35, 0x4, R6 ;  /* 0x0000000423087824 */ /* 0x000fc800078e0206 */
[----:B------:R1:W-:Y:S01]  /*2880*/  STL.64 [R1+0x78], R142 ;  /* 0x0000788e01007387 */ /* 0x0003e20000100a00 */
[----:B------:R-:W-:Y:S01]  /*2890*/  IMAD R9, R35, 0x4, R8 ;  /* 0x0000000423097824 */ /* 0x000fe200078e0208 */
[----:B0-----:R-:W-:-:S04]  /*28a0*/  LEA R120, P5, R11, R141, 0x1 ;  /* 0x0000008d0b787211 */ /* 0x001fc800078a08ff */
[----:B------:R-:W-:Y:S01]  /*28b0*/  LEA.HI.X.SX32 R121, R11, R31, 0x1, P5 ;  /* 0x0000001f0b797211 */ /* 0x000fe200028f0eff */
[----:B------:R-:W-:Y:S01]  /*28c0*/  IMAD R11, R35, 0x4, R9 ;  /* 0x00000004230b7824 */ /* 0x000fe200078e0209 */
[----:B-1----:R-:W-:-:S03]  /*28d0*/  LEA R142, P4, R12, R141, 0x1 ;  /* 0x0000008d0c8e7211 */ /* 0x002fc600078808ff */
[----:B------:R0:W-:Y:S01]  /*28e0*/  STL.64 [R1+0x70], R120 ;  /* 0x0000707801007387 */ /* 0x0001e20000100a00 */
[----:B------:R-:W-:Y:S02]  /*28f0*/  LEA.HI.X.SX32 R143, R12, R31, 0x1, P4 ;  /* 0x0000001f0c8f7211 */ /* 0x000fe400020f0eff */
[----:B------:R-:W-:-:S03]  /*2900*/  LEA R12, R35, R11, 0x2 ;  /* 0x0000000b230c7211 */ /* 0x000fc600078e10ff */
[----:B------:R1:W-:Y:S01]  /*2910*/  STL.64 [R1+0x68], R142 ;  /* 0x0000688e01007387 */ /* 0x0003e20000100a00 */
[----:B0-----:R-:W-:-:S04]  /*2920*/  LEA R120, P5, R13, R141, 0x1 ;  /* 0x0000008d0d787211 */ /* 0x001fc800078a08ff */
[----:B------:R-:W-:Y:S01]  /*2930*/  LEA.HI.X.SX32 R121, R13, R31, 0x1, P5 ;  /* 0x0000001f0d797211 */ /* 0x000fe200028f0eff */
[----:B------:R-:W-:Y:S01]  /*2940*/  IMAD R13, R35, 0x4, R12 ;  /* 0x00000004230d7824 */ /* 0x000fe200078e020c */
[----:B-1----:R-:W-:-:S03]  /*2950*/  LEA R142, P4, R14, R141, 0x1 ;  /* 0x0000008d0e8e7211 */ /* 0x002fc600078808ff */
[----:B------:R0:W-:Y:S01]  /*2960*/  STL.64 [R1+0x60], R120 ;  /* 0x0000607801007387 */ /* 0x0001e20000100a00 */
[----:B------:R-:W-:-:S05]  /*2970*/  LEA.HI.X.SX32 R143, R14, R31, 0x1, P4 ;  /* 0x0000001f0e8f7211 */ /* 0x000fca00020f0eff */
[----:B------:R1:W-:Y:S01]  /*2980*/  STL.64 [R1+0x58], R142 ;  /* 0x0000588e01007387 */ /* 0x0003e20000100a00 */
[----:B0-----:R-:W-:-:S04]  /*2990*/  LEA R120, P5, R15, R141, 0x1 ;  /* 0x0000008d0f787211 */ /* 0x001fc800078a08ff */
[----:B------:R-:W-:Y:S02]  /*29a0*/  LEA.HI.X.SX32 R121, R15, R31, 0x1, P5 ;  /* 0x0000001f0f797211 */ /* 0x000fe400028f0eff */
[----:B-1----:R-:W-:-:S03]  /*29b0*/  LEA R142, P4, R16, R141, 0x1 ;  /* 0x0000008d108e7211 */ /* 0x002fc600078808ff */
[----:B------:R0:W-:Y:S01]  /*29c0*/  STL.64 [R1+0x50], R120 ;  /* 0x0000507801007387 */ /* 0x0001e20000100a00 */
[----:B------:R-:W-:Y:S02]  /*29d0*/  LEA.HI.X.SX32 R143, R16, R31, 0x1, P4 ;  /* 0x0000001f108f7211 */ /* 0x000fe400020f0eff */
[----:B------:R-:W-:-:S03]  /*29e0*/  LEA R14, P4, R18, R141, 0x1 ;  /* 0x0000008d120e7211 */ /* 0x000fc600078808ff */
[----:B------:R1:W-:Y:S01]  /*29f0*/  STL.64 [R1+0x48], R142 ;  /* 0x0000488e01007387 */ /* 0x0003e20000100a00 */
[----:B------:R-:W-:Y:S02]  /*2a00*/  LEA.HI.X.SX32 R15, R18, R31, 0x1, P4 ;  /* 0x0000001f120f7211 */ /* 0x000fe400020f0eff */
[----:B0-----:R-:W-:-:S04]  /*2a10*/  LEA R120, P5, R17, R141, 0x1 ;  /* 0x0000008d11787211 */ /* 0x001fc800078a08ff */
[----:B------:R-:W-:Y:S02]  /*2a20*/  LEA.HI.X.SX32 R121, R17, R31, 0x1, P5 ;  /* 0x0000001f11797211 */ /* 0x000fe400028f0eff */
[----:B-1----:R-:W-:-:S03]  /*2a30*/  LEA R142, P5, R19, R141, 0x1 ;  /* 0x0000008d138e7211 */ /* 0x002fc600078a08ff */
[----:B------:R0:W-:Y:S01]  /*2a40*/  STL.64 [R1+0x40], R120 ;  /* 0x0000407801007387 */ /* 0x0001e20000100a00 */
[----:B------:R-:W-:Y:S02]  /*2a50*/  LEA.HI.X.SX32 R143, R19, R31, 0x1, P5 ;  /* 0x0000001f138f7211 */ /* 0x000fe400028f0eff */
[C---:B------:R-:W-:Y:S01]  /*2a60*/  LEA R16, P5, R21.reuse, R141, 0x1 ;  /* 0x0000008d15107211 */ /* 0x040fe200078a08ff */
[----:B------:R1:W-:Y:S03]  /*2a70*/  STL.64 [R1+0x38], R14 ;  /* 0x0000380e01007387 */ /* 0x0003e60000100a00 */
[----:B------:R-:W-:Y:S01]  /*2a80*/  LEA.HI.X.SX32 R17, R21, R31, 0x1, P5 ;  /* 0x0000001f15117211 */ /* 0x000fe200028f0eff */
[----:B------:R-:W-:Y:S01]  /*2a90*/  STL.64 [R1+0x30], R142 ;  /* 0x0000308e01007387 */ /* 0x000fe20000100a00 */
[-C--:B------:R-:W-:Y:S02]  /*2aa0*/  LEA R18, P5, R22, R141.reuse, 0x1 ;  /* 0x0000008d16127211 */ /* 0x080fe400078a08ff */
[----:B0-----:R-:W-:-:S02]  /*2ab0*/  LEA R120, P4, R20, R141, 0x1 ;  /* 0x0000008d14787211 */ /* 0x001fc400078808ff */
[-C--:B------:R-:W-:Y:S02]  /*2ac0*/  LEA.HI.X.SX32 R19, R22, R31.reuse, 0x1, P5 ;  /* 0x0000001f16137211 */ /* 0x080fe400028f0eff */
[----:B------:R-:W-:Y:S01]  /*2ad0*/  LEA.HI.X.SX32 R121, R20, R31, 0x1, P4 ;  /* 0x0000001f14797211 */ /* 0x000fe200020f0eff */
[----:B-1----:R-:W-:-:S04]  /*2ae0*/  IMAD R14, R35, 0x4, R13 ;  /* 0x00000004230e7824 */ /* 0x002fc800078e020d */
[C---:B------:R-:W-:Y:S01]  /*2af0*/  IMAD R15, R35.reuse, 0x4, R14 ;  /* 0x00000004230f7824 */ /* 0x040fe200078e020e */
[----:B------:R0:W-:Y:S04]  /*2b00*/  STL.64 [R1+0x28], R120 ;  /* 0x0000287801007387 */ /* 0x0001e80000100a00 */
[----:B------:R1:W-:Y:S01]  /*2b10*/  STL.64 [R1+0x20], R16 ;  /* 0x0000201001007387 */ /* 0x0003e20000100a00 */
[----:B0-----:R-:W-:Y:S01]  /*2b20*/  LEA R120, P4, R10, R141, 0x1 ;  /* 0x0000008d0a787211 */ /* 0x001fe200078808ff */
[----:B-1----:R-:W-:-:S03]  /*2b30*/  IMAD R16, R35, 0x4, R15 ;  /* 0x0000000423107824 */ /* 0x002fc600078e020f */
[----:B------:R-:W-:Y:S01]  /*2b40*/  LEA.HI.X.SX32 R121, R10, R31, 0x1, P4 ;  /* 0x0000001f0a797211 */ /* 0x000fe200020f0eff */
[----:B------:R-:W-:Y:S01]  /*2b50*/  IMAD.MOV.U32 R17, RZ, RZ, 0x3f800000 ;  /* 0x3f800000ff117424 */ /* 0x000fe200078e00ff */
[C---:B------:R-:W-:Y:S01]  /*2b60*/  LEA R20, P4, R4.reuse, R141, 0x1 ;  /* 0x0000008d04147211 */ /* 0x040fe200078808ff */
[C---:B------:R-:W-:Y:S02]  /*2b70*/  IMAD R10, R35.reuse, 0x4, R16 ;  /* 0x00000004230a7824 */ /* 0x040fe400078e0210 */
[----:B------:R-:W-:Y:S01]  /*2b80*/  STL.64 [R1+0x18], R120 ;  /* 0x0000187801007387 */ /* 0x000fe20000100a00 */
[----:B------:R-:W-:Y:S01]  /*2b90*/  LEA.HI.X.SX32 R21, R4, R31, 0x1, P4 ;  /* 0x0000001f04157211 */ /* 0x000fe200020f0eff */
[----:B------:R-:W-:Y:S01]  /*2ba0*/  IMAD R4, R35, 0x4, R10 ;  /* 0x0000000423047824 */ /* 0x000fe200078e020a */
[C---:B------:R-:W-:Y:S01]  /*2bb0*/  LEA R250, P4, R8.reuse, R141, 0x1 ;  /* 0x0000008d08fa7211 */ /* 0x040fe200078808ff */
[----:B------:R0:W-:Y:S03]  /*2bc0*/  STL.64 [R1+0x10], R18 ;  /* 0x0000101201007387 */ /* 0x0001e60000100a00 */
[----:B------:R-:W-:Y:S01]  /*2bd0*/  LEA.HI.X.SX32 R251, R8, R31, 0x1, P4 ;  /* 0x0000001f08fb7211 */ /* 0x000fe200020f0eff */
[----:B------:R-:W-:Y:S01]  /*2be0*/  STL.64 [R1+0x8], R20 ;  /* 0x0000081401007387 */ /* 0x000fe20000100a00 */
[----:B------:R-:W-:-:S04]  /*2bf0*/  LEA R246, P4, R11, R141, 0x1 ;  /* 0x0000008d0bf67211 */ /* 0x000fc800078808ff */
[----:B------:R-:W-:Y:S02]  /*2c00*/  LEA.HI.X.SX32 R247, R11, R31, 0x1, P4 ;  /* 0x0000001f0bf77211 */ /* 0x000fe400020f0eff */
[CC--:B------:R-:W-:Y:S02]  /*2c10*/  LEA R228, P4, R13.reuse, R141.reuse, 0x1 ;  /* 0x0000008d0de47211 */ /* 0x0c0fe400078808ff */
[C---:B0-----:R-:W-:Y:S02]  /*2c20*/  LEA R18, P5, R6.reuse, R141, 0x1 ;  /* 0x0000008d06127211 */ /* 0x041fe400078a08ff */
[-C--:B------:R-:W-:Y:S02]  /*2c30*/  LEA.HI.X.SX32 R229, R13, R31.reuse, 0x1, P4 ;  /* 0x0000001f0de57211 */ /* 0x080fe400020f0eff */
[----:B------:R-:W-:Y:S02]  /*2c40*/  LEA.HI.X.SX32 R19, R6, R31, 0x1, P5 ;  /* 0x0000001f06137211 */ /* 0x000fe400028f0eff */
[----:B------:R-:W-:-:S02]  /*2c50*/  LEA R248, P5, R9, R141, 0x1 ;  /* 0x0000008d09f87211 */ /* 0x000fc400078a08ff */
[----:B------:R-:W-:Y:S01]  /*2c60*/  LEA R6, R35, R4, 0x2 ;  /* 0x0000000423067211 */ /* 0x000fe200078e10ff */
[----:B------:R0:W-:Y:S01]  /*2c70*/  STL.64 [R1], R18 ;  /* 0x0000001201007387 */ /* 0x0001e20000100a00 */
[----:B------:R-:W-:Y:S02]  /*2c80*/  LEA.HI.X.SX32 R249, R9, R31, 0x1, P5 ;  /* 0x0000001f09f97211 */ /* 0x000fe400028f0eff */
[CC--:B------:R-:W-:Y:S01]  /*2c90*/  LEA R232, P5, R12.reuse, R141.reuse, 0x1 ;  /* 0x0000008d0ce87211 */ /* 0x0c0fe200078a08ff */
[----:B------:R-:W-:Y:S01]  /*2ca0*/  IMAD R8, R35, 0x4, R6 ;  /* 0x0000000423087824 */ /* 0x000fe200078e0206 */
[----:B------:R-:W-:Y:S02]  /*2cb0*/  LEA R222, P4, R15, R141, 0x1 ;  /* 0x0000008d0fde7211 */ /* 0x000fe400078808ff */
[----:B------:R-:W-:Y:S01]  /*2cc0*/  LEA.HI.X.SX32 R233, R12, R31, 0x1, P5 ;  /* 0x0000001f0ce97211 */ /* 0x000fe200028f0eff */
[----:B------:R-:W-:Y:S01]  /*2cd0*/  IMAD R9, R35, 0x4, R8 ;  /* 0x0000000423097824 */ /* 0x000fe200078e0208 */
[----:B------:R-:W-:-:S02]  /*2ce0*/  LEA R224, P5, R14, R141, 0x1 ;  /* 0x0000008d0ee07211 */ /* 0x000fc400078a08ff */
[-C--:B------:R-:W-:Y:S01]  /*2cf0*/  LEA.HI.X.SX32 R223, R15, R31.reuse, 0x1, P4 ;  /* 0x0000001f0fdf7211 */ /* 0x080fe200020f0eff */
[C---:B------:R-:W-:Y:S01]  /*2d00*/  IMAD R11, R35.reuse, 0x4, R9 ;  /* 0x00000004230b7824 */ /* 0x040fe200078e0209 */
[----:B------:R-:W-:Y:S01]  /*2d10*/  LEA.HI.X.SX32 R225, R14, R31, 0x1, P5 ;  /* 0x0000001f0ee17211 */ /* 0x000fe200028f0eff */
[----:B------:R-:W-:Y:S01]  /*2d20*/  IMAD.MOV.U32 R14, RZ, RZ, -0x800000 ;  /* 0xff800000ff0e7424 */ /* 0x000fe200078e00ff */
[-C--:B------:R-:W-:Y:S01]  /*2d30*/  LEA R218, P5, R16, R141.reuse, 0x1 ;  /* 0x0000008d10da7211 */ /* 0x080fe200078a08ff */
[C---:B------:R-:W-:Y:S01]  /*2d40*/  IMAD R12, R35.reuse, 0x4, R11 ;  /* 0x00000004230c7824 */ /* 0x040fe200078e020b */
[----:B------:R-:W-:Y:S01]  /*2d50*/  LEA R216, P4, R10, R141, 0x1 ;  /* 0x0000008d0ad87211 */ /* 0x000fe200078808ff */
[----:B------:R-:W-:Y:S01]  /*2d60*/  IMAD.MOV.U32 R15, RZ, RZ, -0x800000 ;  /* 0xff800000ff0f7424 */ /* 0x000fe200078e00ff */
[----:B------:R-:W-:Y:S01]  /*2d70*/  LEA.HI.X.SX32 R219, R16, R31, 0x1, P5 ;  /* 0x0000001f10db7211 */ /* 0x000fe200028f0eff */
[----:B------:R-:W-:Y:S01]  /*2d80*/  IMAD R13, R35, 0x4, R12 ;  /* 0x00000004230d7824 */ /* 0x000fe200078e020c */
[----:B------:R-:W-:-:S02]  /*2d90*/  LEA R212, P5, R4, R141, 0x1 ;  /* 0x0000008d04d47211 */ /* 0x000fc400078a08ff */
[-C--:B------:R-:W-:Y:S02]  /*2da0*/  LEA.HI.X.SX32 R217, R10, R31.reuse, 0x1, P4 ;  /* 0x0000001f0ad97211 */ /* 0x080fe400020f0eff */
[----:B------:R-:W-:Y:S01]  /*2db0*/  LEA.HI.X.SX32 R213, R4, R31, 0x1, P5 ;  /* 0x0000001f04d57211 */ /* 0x000fe200028f0eff */
[C---:B------:R-:W-:Y:S01]  /*2dc0*/  IMAD R4, R35.reuse, 0x4, R13 ;  /* 0x0000000423047824 */ /* 0x040fe200078e020d */
[-C--:B------:R-:W-:Y:S02]  /*2dd0*/  LEA R208, P4, R6, R141.reuse, 0x1 ;  /* 0x0000008d06d07211 */ /* 0x080fe400078808ff */
[----:B------:R-:W-:Y:S02]  /*2de0*/  LEA R204, P5, R8, R141, 0x1 ;  /* 0x0000008d08cc7211 */ /* 0x000fe400078a08ff */
[----:B------:R-:W-:Y:S02]  /*2df0*/  LEA.HI.X.SX32 R209, R6, R31, 0x1, P4 ;  /* 0x0000001f06d17211 */ /* 0x000fe400020f0eff */
[----:B------:R-:W-:-:S02]  /*2e00*/  LEA R6, R35, R4, 0x2 ;  /* 0x0000000423067211 */ /* 0x000fc400078e10ff */
[----:B------:R-:W-:Y:S02]  /*2e10*/  LEA R188, P4, R9, R141, 0x1 ;  /* 0x0000008d09bc7211 */ /* 0x000fe400078808ff */
[----:B------:R-:W-:Y:S01]  /*2e20*/  LEA.HI.X.SX32 R205, R8, R31, 0x1, P5 ;  /* 0x0000001f08cd7211 */ /* 0x000fe200028f0eff */
[----:B------:R-:W-:Y:S01]  /*2e30*/  IMAD R8, R35, 0x4, R6 ;  /* 0x0000000423087824 */ /* 0x000fe200078e0206 */
[----:B------:R-:W-:Y:S02]  /*2e40*/  LEA R186, P5, R11, R141, 0x1 ;  /* 0x0000008d0bba7211 */ /* 0x000fe400078a08ff */
[----:B------:R-:W-:Y:S01]  /*2e50*/  LEA.HI.X.SX32 R189, R9, R31, 0x1, P4 ;  /* 0x0000001f09bd7211 */ /* 0x000fe200020f0eff */
[----:B------:R-:W-:Y:S01]  /*2e60*/  IMAD R9, R35, 0x4, R8 ;  /* 0x0000000423097824 */ /* 0x000fe200078e0208 */
[----:B------:R-:W-:Y:S02]  /*2e70*/  LEA R158, P4, R12, R141, 0x1 ;  /* 0x0000008d0c9e7211 */ /* 0x000fe400078808ff */
[----:B------:R-:W-:Y:S01]  /*2e80*/  LEA.HI.X.SX32 R187, R11, R31, 0x1, P5 ;  /* 0x0000001f0bbb7211 */ /* 0x000fe200028f0eff */
[----:B------:R-:W-:Y:S01]  /*2e90*/  IMAD R10, R35, 0x4, R9 ;  /* 0x00000004230a7824 */ /* 0x000fe200078e0209 */
[----:B------:R-:W-:-:S02]  /*2ea0*/  LEA R156, P5, R13, R141, 0x1 ;  /* 0x0000008d0d9c7211 */ /* 0x000fc400078a08ff */
[----:B------:R-:W-:Y:S01]  /*2eb0*/  LEA.HI.X.SX32 R159, R12, R31, 0x1, P4 ;  /* 0x0000001f0c9f7211 */ /* 0x000fe200020f0eff */
[----:B------:R-:W-:Y:S01]  /*2ec0*/  IMAD.IADD R12, R252, 0x1, R5 ;  /* 0x00000001fc0c7824 */ /* 0x000fe200078e0205 */
[----:B------:R-:W-:Y:S02]  /*2ed0*/  LEA R154, P4, R4, R141, 0x1 ;  /* 0x0000008d049a7211 */ /* 0x000fe400078808ff */
[----:B------:R-:W-:Y:S01]  /*2ee0*/  LEA.HI.X.SX32 R157, R13, R31, 0x1, P5 ;  /* 0x0000001f0d9d7211 */ /* 0x000fe200028f0eff */
[----:B------:R-:W-:Y:S01]  /*2ef0*/  IMAD.MOV.U32 R13, RZ, RZ, RZ ;  /* 0x000000ffff0d7224 */ /* 0x000fe200078e00ff */
[----:B------:R-:W-:Y:S02]  /*2f00*/  LEA R152, P5, R6, R141, 0x1 ;  /* 0x0000008d06987211 */ /* 0x000fe400078a08ff */
[-C--:B------:R-:W-:Y:S01]  /*2f10*/  LEA.HI.X.SX32 R155, R4, R31.reuse, 0x1, P4 ;  /* 0x0000001f049b7211 */ /* 0x080fe200020f0eff */
[----:B------:R-:W-:Y:S01]  /*2f20*/  IMAD R4, R35, 0x4, R10 ;  /* 0x0000000423047824 */ /* 0x000fe200078e020a */
[----:B------:R-:W-:-:S02]  /*2f30*/  LEA.HI.X.SX32 R153, R6, R31, 0x1, P5 ;  /* 0x0000001f06997211 */ /* 0x000fc400028f0eff */
[-C--:B------:R-:W-:Y:S01]  /*2f40*/  LEA R148, P5, R9, R141.reuse, 0x1 ;  /* 0x0000008d09947211 */ /* 0x080fe200078a08ff */
[----:B------:R-:W-:Y:S01]  /*2f50*/  IMAD R6, R35, 0x4, R4 ;  /* 0x0000000423067824 */ /* 0x000fe200078e0204 */
[----:B------:R-:W-:Y:S02]  /*2f60*/  LEA R150, P4, R8, R141, 0x1 ;  /* 0x0000008d08967211 */ /* 0x000fe400078808ff */
[----:B------:R-:W-:Y:S01]  /*2f70*/  LEA.HI.X.SX32 R149, R9, R31, 0x1, P5 ;  /* 0x0000001f09957211 */ /* 0x000fe200028f0eff */
[----:B------:R-:W-:Y:S01]  /*2f80*/  IMAD R9, R161, 0x3e, RZ ;  /* 0x0000003ea1097824 */ /* 0x000fe200078e02ff */
[----:B------:R-:W-:Y:S02]  /*2f90*/  LEA R142, P5, R6, R141, 0x1 ;  /* 0x0000008d068e7211 */ /* 0x000fe400078a08ff */
[----:B------:R-:W-:Y:S01]  /*2fa0*/  LEA.HI.X.SX32 R151, R8, R31, 0x1, P4 ;  /* 0x0000001f08977211 */ /* 0x000fe200020f0eff */
[----:B------:R-:W-:Y:S01]  /*2fb0*/  IMAD R8, R35, 0x4, R6 ;  /* 0x0000000423087824 */ /* 0x000fe200078e0206 */
[----:B------:R-:W-:-:S02]  /*2fc0*/  LEA R146, P4, R10, R141, 0x1 ;  /* 0x0000008d0a927211 */ /* 0x000fc400078808ff */
[----:B------:R-:W-:Y:S02]  /*2fd0*/  CS2R R34, SRZ ;  /* 0x0000000000227805 */ /* 0x000fe4000001ff00 */
[----:B------:R-:W-:Y:S02]  /*2fe0*/  LEA R144, P6, R4, R141, 0x1 ;  /* 0x0000008d04907211 */ /* 0x000fe400078c08ff */
[-C--:B------:R-:W-:Y:S02]  /*2ff0*/  LEA.HI.X.SX32 R143, R6, R31.reuse, 0x1, P5 ;  /* 0x0000001f068f7211 */ /* 0x080fe400028f0eff */
[-C--:B------:R-:W-:Y:S01]  /*3000*/  IADD3 RZ, P5, R7, R162.reuse, RZ ;  /* 0x000000a207ff7210 */ /* 0x080fe20007fbe0ff */
[----:B------:R-:W-:Y:S01]  /*3010*/  IMAD R7, R161, 0x3c, RZ ;  /* 0x0000003ca1077824 */ /* 0x000fe200078e02ff */
[-C--:B------:R-:W-:Y:S02]  /*3020*/  LEA.HI.X.SX32 R147, R10, R31.reuse, 0x1, P4 ;  /* 0x0000001f0a937211 */ /* 0x080fe400020f0eff */
[----:B------:R-:W-:Y:S01]  /*3030*/  LEA.HI.X.SX32 R145, R4, R31, 0x1, P6 ;  /* 0x0000001f04917211 */ /* 0x000fe200030f0eff */
[----:B------:R-:W-:Y:S01]  /*3040*/  IMAD.MOV.U32 R4, RZ, RZ, RZ ;  /* 0x000000ffff047224 */ /* 0x000fe200078e00ff */
[----:B------:R-:W-:Y:S01]  /*3050*/  IADD3 RZ, P4, R3, R162, RZ ;  /* 0x000000a203ff7210 */ /* 0x000fe20007f9e0ff */
[----:B------:R-:W-:Y:S01]  /*3060*/  IMAD R3, R161, 0x3a, RZ ;  /* 0x0000003aa1037824 */ /* 0x000fe200078e02ff */
[----:B------:R-:W-:-:S02]  /*3070*/  LEA R140, P6, R8, R141, 0x1 ;  /* 0x0000008d088c7211 */ /* 0x000fc400078c08ff */
[-C--:B------:R-:W-:Y:S02]  /*3080*/  IADD3 RZ, P1, R9, R162.reuse, RZ ;  /* 0x000000a209ff7210 */ /* 0x080fe40007f3e0ff */
[----:B------:R-:W-:Y:S02]  /*3090*/  IADD3 RZ, P2, R7, R162, RZ ;  /* 0x000000a207ff7210 */ /* 0x000fe40007f5e0ff */
[C---:B------:R-:W-:Y:S02]  /*30a0*/  LOP3.LUT R9, R5.reuse, 0x20, RZ, 0x3c, !PT ;  /* 0x0000002005097812 */ /* 0x040fe400078e3cff */
[C---:B------:R-:W-:Y:S02]  /*30b0*/  LOP3.LUT R11, R5.reuse, 0x10, RZ, 0x3c, !PT ;  /* 0x00000010050b7812 */ /* 0x040fe400078e3cff */
[C---:B------:R-:W-:Y:S01]  /*30c0*/  LOP3.LUT R7, R5.reuse, 0x30, RZ, 0x3c, !PT ;  /* 0x0000003005077812 */ /* 0x040fe200078e3cff */
[C---:B------:R-:W-:Y:S01]  /*30d0*/  IMAD.IADD R10, R252.reuse, 0x1, R9 ;  /* 0x00000001fc0a7824 */ /* 0x040fe200078e0209 */
[C---:B0-----:R-:W-:Y:S01]  /*30e0*/  LOP3.LUT R19, R5.reuse, 0x40, RZ, 0x3c, !PT ;  /* 0x0000004005137812 */ /* 0x041fe200078e3cff */
[C---:B------:R-:W-:Y:S01]  /*30f0*/  IMAD.IADD R11, R252.reuse, 0x1, R11 ;  /* 0x00000001fc0b7824 */ /* 0x040fe200078e020b */
[----:B------:R-:W-:Y:S01]  /*3100*/  LOP3.LUT R21, R5, 0x50, RZ, 0x3c, !PT ;  /* 0x0000005005157812 */ /* 0x000fe200078e3cff */
[----:B------:R-:W-:Y:S01]  /*3110*/  IMAD.IADD R9, R252, 0x1, R7 ;  /* 0x00000001fc097824 */ /* 0x000fe200078e0207 */
[----:B------:R-:W-:-:S02]  /*3120*/  LEA.HI.X.SX32 R141, R8, R31, 0x1, P6 ;  /* 0x0000001f088d7211 */ /* 0x000fc400030f0eff */
[----:B------:R-:W-:Y:S02]  /*3130*/  CS2R R30, SRZ ;  /* 0x00000000001e7805 */ /* 0x000fe4000001ff00 */
[----:B------:R-:W-:Y:S01]  /*3140*/  LOP3.LUT R5, R5, 0x70, RZ, 0x3c, !PT ;  /* 0x0000007005057812 */ /* 0x000fe200078e3cff */
[C---:B------:R-:W-:Y:S01]  /*3150*/  IMAD.IADD R8, R252.reuse, 0x1, R19 ;  /* 0x00000001fc087824 */ /* 0x040fe200078e0213 */
[----:B------:R-:W-:Y:S01]  /*3160*/  IADD3 RZ, P6, R3, R162, RZ ;  /* 0x000000a203ff7210 */ /* 0x000fe20007fde0ff */
[----:B------:R-:W-:Y:S01]  /*3170*/  IMAD.MOV.U32 R3, RZ, RZ, RZ ;  /* 0x000000ffff037224 */ /* 0x000fe200078e00ff */
[----:B------:R-:W-:Y:S01]  /*3180*/  MOV R16, 0x3f800000 ;  /* 0x3f80000000107802 */ /* 0x000fe20000000f00 */
[C---:B------:R-:W-:Y:S01]  /*3190*/  IMAD.IADD R7, R252.reuse, 0x1, R21 ;  /* 0x00000001fc077824 */ /* 0x040fe200078e0215 */
[C---:B------:R-:W-:Y:S01]  /*31a0*/  IADD3 R6, R252.reuse, R23, RZ ;  /* 0x00000017fc067210 */ /* 0x040fe20007ffe0ff */
[----:B------:R-:W-:Y:S01]  /*31b0*/  IMAD.IADD R5, R252, 0x1, R5 ;  /* 0x00000001fc057824 */ /* 0x000fe200078e0205 */
[----:B------:R-:W-:-:S02]  /*31c0*/  LEA.HI.X.SX32 R131, R131, R163, 0x1, P4 ;  /* 0x000000a383837211 */ /* 0x000fc400020f0eff */
[-C--:B------:R-:W-:Y:S02]  /*31d0*/  LEA.HI.X.SX32 R129, R129, R163.reuse, 0x1, P5 ;  /* 0x000000a381817211 */ /* 0x080fe400028f0eff */
[-C--:B------:R-:W-:Y:S02]  /*31e0*/  LEA.HI.X.SX32 R127, R127, R163.reuse, 0x1, P6 ;  /* 0x000000a37f7f7211 */ /* 0x080fe400030f0eff */
[-C--:B------:R-:W-:Y:S02]  /*31f0*/  LEA.HI.X.SX32 R125, R125, R163.reuse, 0x1, P2 ;  /* 0x000000a37d7d7211 */ /* 0x080fe400010f0eff */
[----:B------:R-:W-:-:S07]  /*3200*/  LEA.HI.X.SX32 R123, R123, R163, 0x1, P1 ;  /* 0x000000a37b7b7211 */ /* 0x000fce00008f0eff */
.L_x_1:
[C---:B------:R-:W-:Y:S01]  /*3210*/  IMAD.SHL.U32 R88, R161.reuse, 0x4, RZ ;  /* 0x00000004a1587824 */ /* 0x040fe200078e00ff */
[CC--:B------:R-:W-:Y:S01]  /*3220*/  LEA R90, P1, R161.reuse, R162.reuse, 0x3 ;  /* 0x000000a2a15a7211 */ /* 0x0c0fe200078218ff */
[C---:B------:R-:W-:Y:S01]  /*3230*/  IMAD.SHL.U32 R89, R161.reuse, 0x8, RZ ;  /* 0x00000008a1597824 */ /* 0x040fe200078e00ff */
[CC--:B------:R-:W-:Y:S01]  /*3240*/  LEA R92, P2, R161.reuse, R162.reuse, 0x4 ;  /* 0x000000a2a15c7211 */ /* 0x0c0fe200078420ff */
[C---:B------:R-:W-:Y:S01]  /*3250*/  IMAD.SHL.U32 R108, R161.reuse, 0x2, RZ ;  /* 0x00000002a16c7824 */ /* 0x040fe200078e00ff */
[----:B------:R-:W-:Y:S01]  /*3260*/  LEA R94, P0, R161, R162, 0x2 ;  /* 0x000000a2a15e7211 */ /* 0x000fe200078010ff */
[----:B------:R-:W2:Y:S01]  /*3270*/  LDL.64 R210, [R1+0xe8] ;  /* 0x0000e80001d27983 */ /* 0x000ea20000100a00 */
[-C--:B------:R-:W-:Y:S02]  /*3280*/  LEA.HI.X.SX32 R91, R88, R163.reuse, 0x1, P1 ;  /* 0x000000a3585b7211 */ /* 0x080fe400008f0eff */
[-C--:B------:R-:W-:Y:S01]  /*3290*/  LEA.HI.X.SX32 R93, R89, R163.reuse, 0x1, P2 ;  /* 0x000000a3595d7211 */ /* 0x080fe200010f0eff */
[----:B------:R-:W3:Y:S01]  /*32a0*/  LDL.64 R242, [R1+0x128] ;  /* 0x0001280001f27983 */ /* 0x000ee20000100a00 */
[----:B------:R-:W-:Y:S01]  /*32b0*/  LEA.HI.X.SX32 R95, R108, R163, 0x1, P0 ;  /* 0x000000a36c5f7211 */ /* 0x000fe200000f0eff */
[----:B------:R-:W-:-:S02]  /*32c0*/  IMAD.WIDE R90, R13, 0x2, R90 ;  /* 0x000000020d5a7825 */ /* 0x000fc400078e025a */
[----:B------:R-:W4:Y:S02]  /*32d0*/  LDL.64 R240, [R1+0x118] ;  /* 0x0001180001f07983 */ /* 0x000f240000100a00 */
[C---:B------:R-:W-:Y:S02]  /*32e0*/  IMAD.WIDE R88, R13.reuse, 0x2, R162 ;  /* 0x000000020d587825 */ /* 0x040fe400078e02a2 */
[----:B------:R-:W5:Y:S02]  /*32f0*/  LDG.E.U16 R90, desc[UR4][R90.64] ;  /* 0x000000045a5a7981 */ /* 0x000f64000c1e1500 */
[C---:B------:R-:W-:Y:S02]  /*3300*/  IMAD.WIDE R92, R13.reuse, 0x2, R92 ;  /* 0x000000020d5c7825 */ /* 0x040fe400078e025c */
[----:B------:R-:W2:Y:S02]  /*3310*/  LDG.E.U16 R88, desc[UR4][R88.64] ;  /* 0x0000000458587981 */ /* 0x000ea4000c1e1500 */
[----:B------:R-:W-:-:S02]  /*3320*/  IMAD.WIDE R94, R13, 0x2, R94 ;  /* 0x000000020d5e7825 */ /* 0x000fc400078e025e */
[----:B------:R-:W3:Y:S04]  /*3330*/  LDL.64 R234, [R1+0x120] ;  /* 0x0001200001ea7983 */ /* 0x000ee80000100a00 */
[----:B------:R0:W4:Y:S01]  /*3340*/  LDG.E.U16 R91, desc[UR4][R92.64] ;  /* 0x000000045c5b7981 */ /* 0x000122000c1e1500 */
[C---:B------:R-:W-:Y:S01]  /*3350*/  IMAD R199, R161.reuse, 0x2e, RZ ;  /* 0x0000002ea1c77824 */ /* 0x040fe200078e02ff */
[CC--:B------:R-:W-:Y:S02]  /*3360*/  LEA R100, P1, R161.reuse, R162.reuse, 0x6 ;  /* 0x000000a2a1647211 */ /* 0x0c0fe400078230ff */
[----:B------:R1:W5:Y:S04]  /*3370*/  LDG.E.U16 R89, desc[UR4][R94.64] ;  /* 0x000000045e597981 */ /* 0x000368000c1e1500 */
[----:B------:R-:W3:Y:S01]  /*3380*/  LDL.64 R236, [R1+0x130] ;  /* 0x0001300001ec7983 */ /* 0x000ee20000100a00 */
[C---:B0-----:R-:W-:Y:S01]  /*3390*/  IMAD.SHL.U32 R93, R161.reuse, 0x10, RZ ;  /* 0x00000010a15d7824 */ /* 0x041fe200078e00ff */
[----:B------:R-:W-:-:S02]  /*33a0*/  LEA R92, P0, R161, R162, 0x5 ;  /* 0x000000a2a15c7211 */ /* 0x000fc400078028ff */
[----:B------:R-:W3:Y:S01]  /*33b0*/  LDL.64 R230, [R1+0x110] ;  /* 0x0001100001e67983 */ /* 0x000ee20000100a00 */
[----:B-1----:R-:W-:Y:S01]  /*33c0*/  IMAD.SHL.U32 R94, R161, 0x20, RZ ;  /* 0x00000020a15e7824 */ /* 0x002fe200078e00ff */
[-C--:B------:R-:W-:Y:S01]  /*33d0*/  LEA.HI.X.SX32 R93, R93, R163.reuse, 0x1, P0 ;  /* 0x000000a35d5d7211 */ /* 0x080fe200000f0eff */
[----:B------:R-:W-:Y:S01]  /*33e0*/  IMAD R192, R161, 0x30, RZ ;  /* 0x00000030a1c07824 */ /* 0x000fe200078e02ff */
[----:B------:R-:W-:Y:S01]  /*33f0*/  IADD3 R138, R199, R162, RZ ;  /* 0x000000a2c78a7210 */ /* 0x000fe20007ffe0ff */
[----:B------:R-:W3:Y:S01]  /*3400*/  LDL.64 R220, [R1+0xf8] ;  /* 0x0000f80001dc7983 */ /* 0x000ee20000100a00 */
[----:B------:R-:W-:Y:S01]  /*3410*/  LEA.HI.X.SX32 R101, R94, R163, 0x1, P1 ;  /* 0x000000a35e657211 */ /* 0x000fe200008f0eff */
[----:B------:R-:W-:Y:S02]  /*3420*/  IMAD R194, R161, 0x32, RZ ;  /* 0x00000032a1c27824 */ /* 0x000fe400078e02ff */
[----:B------:R-:W-:Y:S01]  /*3430*/  IMAD.IADD R136, R192, 0x1, R162 ;  /* 0x00000001c0887824 */ /* 0x000fe200078e02a2 */
[----:B------:R-:W3:Y:S01]  /*3440*/  LDL.64 R214, [R1+0xf0] ;  /* 0x0000f00001d67983 */ /* 0x000ee20000100a00 */
[----:B------:R-:W-:-:S03]  /*3450*/  IMAD.WIDE R92, R13, 0x2, R92 ;  /* 0x000000020d5c7825 */ /* 0x000fc600078e025c */
[----:B------:R-:W3:Y:S01]  /*3460*/  LDL.64 R206, [R1+0xe0] ;  /* 0x0000e00001ce7983 */ /* 0x000ee20000100a00 */
[C---:B------:R-:W-:Y:S02]  /*3470*/  IMAD R122, R161.reuse, 0x3a, RZ ;  /* 0x0000003aa17a7824 */ /* 0x040fe400078e02ff */
[C---:B------:R-:W-:Y:S01]  /*3480*/  IMAD R197, R161.reuse, 0x3c, RZ ;  /* 0x0000003ca1c57824 */ /* 0x040fe200078e02ff */
[----:B------:R-:W5:Y:S01]  /*3490*/  LDG.E.U16 R92, desc[UR4][R92.64] ;  /* 0x000000045c5c7981 */ /* 0x000f62000c1e1500 */
[----:B------:R-:W-:Y:S02]  /*34a0*/  IMAD R198, R161, 0x34, RZ ;  /* 0x00000034a1c67824 */ /* 0x000fe400078e02ff */
[----:B------:R-:W-:Y:S01]  /*34b0*/  IMAD.WIDE R100, R13, 0x2, R100 ;  /* 0x000000020d647825 */ /* 0x000fe200078e0264 */
[----:B------:R-:W-:Y:S01]  /*34c0*/  IADD3 R124, R197, R162, RZ ;  /* 0x000000a2c57c7210 */ /* 0x000fe20007ffe0ff */
[----:B------:R-:W3:Y:S02]  /*34d0*/  LDL.64 R238, [R1+0x108] ;  /* 0x0001080001ee7983 */ /* 0x000ee40000100a00 */
[----:B------:R-:W-:-:S02]  /*34e0*/  IMAD.WIDE R94, R13, 0x2, R138 ;  /* 0x000000020d5e7825 */ /* 0x000fc400078e028a */
[----:B------:R-:W3:Y:S02]  /*34f0*/  LDL.64 R226, [R1+0x100] ;  /* 0x0001000001e27983 */ /* 0x000ee40000100a00 */
[----:B------:R-:W-:Y:S02]  /*3500*/  IMAD R177, R161, 0x36, RZ ;  /* 0x00000036a1b17824 */ /* 0x000fe400078e02ff */
[----:B------:R-:W-:Y:S01]  /*3510*/  IMAD.IADD R134, R194, 0x1, R162 ;  /* 0x00000001c2867824 */ /* 0x000fe200078e02a2 */
[----:B------:R0:W3:Y:S01]  /*3520*/  LDG.E.U16 R93, desc[UR4][R100.64] ;  /* 0x00000004645d7981 */ /* 0x0000e2000c1e1500 */
[----:B------:R-:W-:-:S03]  /*3530*/  IMAD.WIDE R98, R13, 0x2, R136 ;  /* 0x000000020d627825 */ /* 0x000fc600078e0288 */
[----:B------:R-:W3:Y:S01]  /*3540*/  LDG.E.U16 R94, desc[UR4][R94.64] ;  /* 0x000000045e5e7981 */ /* 0x000ee2000c1e1500 */
[----:B------:R-:W-:Y:S02]  /*3550*/  IMAD R193, R161, 0x38, RZ ;  /* 0x00000038a1c17824 */ /* 0x000fe400078e02ff */
[--C-:B------:R-:W-:Y:S02]  /*3560*/  IMAD.IADD R126, R122, 0x1, R162.reuse ;  /* 0x000000017a7e7824 */ /* 0x100fe400078e02a2 */
[--C-:B------:R-:W-:Y:S02]  /*3570*/  IMAD.IADD R132, R198, 0x1, R162.reuse ;  /* 0x00000001c6847824 */ /* 0x100fe400078e02a2 */
[----:B------:R-:W-:Y:S02]  /*3580*/  IMAD.IADD R130, R177, 0x1, R162 ;  /* 0x00000001b1827824 */ /* 0x000fe400078e02a2 */
[----:B------:R-:W-:Y:S01]  /*3590*/  IMAD.WIDE R96, R13, 0x2, R134 ;  /* 0x000000020d607825 */ /* 0x000fe200078e0286 */
[----:B------:R1:W3:Y:S03]  /*35a0*/  LDG.E.U16 R95, desc[UR4][R98.64] ;  /* 0x00000004625f7981 */ /* 0x0002e6000c1e1500 */
[----:B------:R-:W-:-:S02]  /*35b0*/  IMAD.IADD R128, R193, 0x1, R162 ;  /* 0x00000001c1807824 */ /* 0x000fc400078e02a2 */
[C---:B0-----:R-:W-:Y:S01]  /*35c0*/  IMAD.WIDE R100, R13.reuse, 0x2, R126 ;  /* 0x000000020d647825 */ /* 0x041fe200078e027e */
[----:B------:R-:W3:Y:S03]  /*35d0*/  LDG.E.U16 R96, desc[UR4][R96.64] ;  /* 0x0000000460607981 */ /* 0x000ee6000c1e1500 */
[C---:B------:R-:W-:Y:S02]  /*35e0*/  IMAD.WIDE R106, R13.reuse, 0x2, R132 ;  /* 0x000000020d6a7825 */ /* 0x040fe400078e0284 */
[----:B------:R-:W3:Y:S02]  /*35f0*/  LDG.E.U16 R100, desc[UR4][R100.64] ;  /* 0x0000000464647981 */ /* 0x000ee4000c1e1500 */
[C---:B-1----:R-:W-:Y:S02]  /*3600*/  IMAD.WIDE R98, R13.reuse, 0x2, R130 ;  /* 0x000000020d627825 */ /* 0x042fe400078e0282 */
[----:B------:R0:W3:Y:S02]  /*3610*/  LDG.E.U16 R97, desc[UR4][R106.64] ;  /* 0x000000046a617981 */ /* 0x0000e4000c1e1500 */
[----:B------:R-:W-:-:S02]  /*3620*/  IMAD.WIDE R102, R13, 0x2, R124 ;  /* 0x000000020d667825 */ /* 0x000fc400078e027c */
[----:B------:R-:W3:Y:S02]  /*3630*/  LDG.E.U16 R98, desc[UR4][R98.64] ;  /* 0x0000000462627981 */ /* 0x000ee4000c1e1500 */
[----:B------:R-:W-:Y:S02]  /*3640*/  IMAD.WIDE R104, R13, 0x2, R128 ;  /* 0x000000020d687825 */ /* 0x000fe400078e0280 */
[----:B------:R1:W3:Y:S02]  /*3650*/  LDG.E.U16 R101, desc[UR4][R102.64] ;  /* 0x0000000466657981 */ /* 0x0002e4000c1e1500 */
[C---:B------:R-:W-:Y:S02]  /*3660*/  IMAD R110, R161.reuse, 0x42, RZ ;  /* 0x00000042a16e7824 */ /* 0x040fe400078e02ff */
[C---:B0-----:R-:W-:Y:S02]  /*3670*/  IMAD R107, R161.reuse, 0x22, RZ ;  /* 0x00000022a16b7824 */ /* 0x041fe400078e02ff */
[C---:B------:R-:W-:Y:S01]  /*3680*/  IMAD R106, R161.reuse, 0x46, RZ ;  /* 0x00000046a16a7824 */ /* 0x040fe200078e02ff */
[----:B------:R0:W3:Y:S01]  /*3690*/  LDG.E.U16 R99, desc[UR4][R104.64] ;  /* 0x0000000468637981 */ /* 0x0000e2000c1e1500 */
[----:B------:R-:W-:-:S02]  /*36a0*/  IMAD R109, R161, 0x11, RZ ;  /* 0x00000011a16d7824 */ /* 0x000fc400078e02ff */
[C---:B-1----:R-:W-:Y:S01]  /*36b0*/  IMAD R103, R161.reuse, 0x44, RZ ;  /* 0x00000044a1677824 */ /* 0x042fe200078e02ff */
[-C--:B------:R-:W-:Y:S01]  /*36c0*/  IADD3 R110, P0, R110, R162.reuse, RZ ;  /* 0x000000a26e6e7210 */ /* 0x080fe20007f1e0ff */
[C---:B------:R-:W-:Y:S01]  /*36d0*/  IMAD R112, R161.reuse, 0x23, RZ ;  /* 0x00000023a1707824 */ /* 0x040fe200078e02ff */
[-C--:B------:R-:W-:Y:S01]  /*36e0*/  IADD3 R102, P3, R108, R162.reuse, RZ ;  /* 0x000000a26c667210 */ /* 0x080fe20007f7e0ff */
[----:B0-----:R-:W-:Y:S01]  /*36f0*/  IMAD R105, R161, 0x21, RZ ;  /* 0x00000021a1697824 */ /* 0x001fe200078e02ff */
[-C--:B------:R-:W-:Y:S02]  /*3700*/  IADD3 R104, P4, R107, R162.reuse, RZ ;  /* 0x000000a26b687210 */ /* 0x080fe40007f9e0ff */
[-C--:B------:R-:W-:Y:S02]  /*3710*/  IADD3 R108, P1, R103, R162.reuse, RZ ;  /* 0x000000a2676c7210 */ /* 0x080fe40007f3e0ff */
[----:B------:R-:W-:Y:S02]  /*3720*/  IADD3 R106, P2, R106, R162, RZ ;  /* 0x000000a26a6a7210 */ /* 0x000fe40007f5e0ff */
[----:B------:R-:W-:-:S02]  /*3730*/  LEA.HI.X.SX32 R111, R105, R163, 0x1, P0 ;  /* 0x000000a3696f7211 */ /* 0x000fc400000f0eff */
[-C--:B------:R-:W-:Y:S02]  /*3740*/  LEA.HI.X.SX32 R103, R161, R163.reuse, 0x1, P3 ;  /* 0x000000a3a1677211 */ /* 0x080fe400018f0eff */
[-C--:B------:R-:W-:Y:S02]  /*3750*/  LEA.HI.X.SX32 R105, R109, R163.reuse, 0x1, P4 ;  /* 0x000000a36d697211 */ /* 0x080fe400020f0eff */
[-C--:B------:R-:W-:Y:S02]  /*3760*/  LEA.HI.X.SX32 R109, R107, R163.reuse, 0x1, P1 ;  /* 0x000000a36b6d7211 */ /* 0x080fe400008f0eff */
[----:B------:R-:W-:Y:S01]  /*3770*/  LEA.HI.X.SX32 R107, R112, R163, 0x1, P2 ;  /* 0x000000a3706b7211 */ /* 0x000fe200010f0eff */
[----:B------:R-:W-:-:S04]  /*3780*/  IMAD.WIDE R102, R13, 0x2, R102 ;  /* 0x000000020d667825 */ /* 0x000fc800078e0266 */
[C---:B------:R-:W-:Y:S02]  /*3790*/  IMAD.WIDE R110, R13.reuse, 0x2, R110 ;  /* 0x000000020d6e7825 */ /* 0x040fe400078e026e */
[----:B------:R-:W3:Y:S02]  /*37a0*/  LDG.E.U16 R102, desc[UR4][R102.64] ;  /* 0x0000000466667981 */ /* 0x000ee4000c1e1500 */
[----:B------:R-:W-:-:S04]  /*37b0*/  IMAD.WIDE R106, R13, 0x2, R106 ;  /* 0x000000020d6a7825 */ /* 0x000fc800078e026a */
[C---:B------:R-:W-:Y:S02]  /*37c0*/  IMAD.WIDE R104, R13.reuse, 0x2, R104 ;  /* 0x000000020d687825 */ /* 0x040fe400078e0268 */
[----:B------:R0:W3:Y:S02]  /*37d0*/  LDG.E.U16 R106, desc[UR4][R106.64] ;  /* 0x000000046a6a7981 */ /* 0x0000e4000c1e1500 */
[----:B------:R-:W-:Y:S02]  /*37e0*/  IMAD.WIDE R108, R13, 0x2, R108 ;  /* 0x000000020d6c7825 */ /* 0x000fe400078e026c */
[----:B------:R1:W3:Y:S02]  /*37f0*/  LDG.E.U16 R103, desc[UR4][R110.64] ;  /* 0x000000046e677981 */ /* 0x0002e4000c1e1500 */
[C---:B------:R-:W-:Y:S02]  /*3800*/  IMAD R114, R161.reuse, 0x48, RZ ;  /* 0x00000048a1727824 */ /* 0x040fe400078e02ff */
[C---:B------:R-:W-:Y:S01]  /*3810*/  IMAD R119, R161.reuse, 0x26, RZ ;  /* 0x00000026a1777824 */ /* 0x040fe200078e02ff */
[----:B------:R-:W3:Y:S01]  /*3820*/  LDG.E.U16 R104, desc[UR4][R104.64] ;  /* 0x0000000468687981 */ /* 0x000ee2000c1e1500 */
[----:B0-----:R-:W-:-:S02]  /*3830*/  IMAD R107, R161, 0x12, RZ ;  /* 0x00000012a16b7824 */ /* 0x001fc400078e02ff */
[C---:B-1----:R-:W-:Y:S02]  /*3840*/  IMAD R110, R161.reuse, 0x4a, RZ ;  /* 0x0000004aa16e7824 */ /* 0x042fe400078e02ff */
[C---:B------:R-:W-:Y:S01]  /*3850*/  IMAD R111, R161.reuse, 0x24, RZ ;  /* 0x00000024a16f7824 */ /* 0x040fe200078e02ff */
[-C--:B------:R-:W-:Y:S01]  /*3860*/  IADD3 R114, P0, R114, R162.reuse, RZ ;  /* 0x000000a272727210 */ /* 0x080fe20007f1e0ff */
[C---:B------:R-:W-:Y:S01]  /*3870*/  IMAD R113, R161.reuse, 0x25, RZ ;  /* 0x00000025a1717824 */ /* 0x040fe200078e02ff */
[----:B------:R0:W3:Y:S01]  /*3880*/  LDG.E.U16 R105, desc[UR4][R108.64] ;  /* 0x000000046c697981 */ /* 0x0000e2000c1e1500 */
[-C--:B------:R-:W-:Y:S01]  /*3890*/  IADD3 R110, P1, R110, R162.reuse, RZ ;  /* 0x000000a26e6e7210 */ /* 0x080fe20007f3e0ff */
[----:B------:R-:W-:Y:S01]  /*38a0*/  IMAD R118, R161, 0x13, RZ ;  /* 0x00000013a1767824 */ /* 0x000fe200078e02ff */
[-C--:B------:R-:W-:Y:S02]  /*38b0*/  IADD3 R116, P2, R107, R162.reuse, RZ ;  /* 0x000000a26b747210 */ /* 0x080fe40007f5e0ff */
[----:B------:R-:W-:-:S02]  /*38c0*/  IADD3 R112, P4, R119, R162, RZ ;  /* 0x000000a277707210 */ /* 0x000fc40007f9e0ff */
[-C--:B------:R-:W-:Y:S01]  /*38d0*/  LEA.HI.X.SX32 R115, R111, R163.reuse, 0x1, P0 ;  /* 0x000000a36f737211 */ /* 0x080fe200000f0eff */
[----:B0-----:R-:W-:Y:S01]  /*38e0*/  IMAD R109, R161, 0x9, RZ ;  /* 0x00000009a16d7824 */ /* 0x001fe200078e02ff */
[----:B------:R-:W-:Y:S02]  /*38f0*/  IADD3 R108, P3, R111, R162, RZ ;  /* 0x000000a26f6c7210 */ /* 0x000fe40007f7e0ff */
[-C--:B------:R-:W-:Y:S02]  /*3900*/  LEA.HI.X.SX32 R111, R113, R163.reuse, 0x1, P1 ;  /* 0x000000a3716f7211 */ /* 0x080fe400008f0eff */
[-C--:B------:R-:W-:Y:S02]  /*3910*/  LEA.HI.X.SX32 R117, R109, R163.reuse, 0x1, P2 ;  /* 0x000000a36d757211 */ /* 0x080fe400010f0eff */
[-C--:B------:R-:W-:Y:S02]  /*3920*/  LEA.HI.X.SX32 R109, R107, R163.reuse, 0x1, P3 ;  /* 0x000000a36b6d7211 */ /* 0x080fe400018f0eff */
[----:B------:R-:W-:Y:S01]  /*3930*/  LEA.HI.X.SX32 R113, R118, R163, 0x1, P4 ;  /* 0x000000a376717211 */ /* 0x000fe200020f0eff */
[----:B------:R-:W-:-:S04]  /*3940*/  IMAD.WIDE R110, R13, 0x2, R110 ;  /* 0x000000020d6e7825 */ /* 0x000fc800078e026e */
[C---:B------:R-:W-:Y:S02]  /*3950*/  IMAD.WIDE R108, R13.reuse, 0x2, R108 ;  /* 0x000000020d6c7825 */ /* 0x040fe400078e026c */
[----:B------:R-:W3:Y:S02]  /*3960*/  LDG.E.U16 R110, desc[UR4][R110.64] ;  /* 0x000000046e6e7981 */ /* 0x000ee4000c1e1500 */
[C---:B------:R-:W-:Y:S02]  /*3970*/  IMAD.WIDE R112, R13.reuse, 0x2, R112 ;  /* 0x000000020d707825 */ /* 0x040fe400078e0270 */
[----:B------:R-:W3:Y:S02]  /*3980*/  LDG.E.U16 R108, desc[UR4][R108.64] ;  /* 0x000000046c6c7981 */ /* 0x000ee4000c1e1500 */
[C---:B------:R-:W-:Y:S02]  /*3990*/  IMAD.WIDE R114, R13.reuse, 0x2, R114 ;  /* 0x000000020d727825 */ /* 0x040fe400078e0272 */
[----:B------:R0:W3:Y:S02]  /*39a0*/  LDG.E.U16 R111, desc[UR4][R112.64] ;  /* 0x00000004706f7981 */ /* 0x0000e4000c1e1500 */
[----:B------:R-:W-:-:S02]  /*39b0*/  IMAD.WIDE R116, R13, 0x2, R116 ;  /* 0x000000020d747825 */ /* 0x000fc400078e0274 */
[----:B------:R1:W3:Y:S02]  /*39c0*/  LDG.E.U16 R109, desc[UR4][R114.64] ;  /* 0x00000004726d7981 */ /* 0x0002e4000c1e1500 */
[C---:B------:R-:W-:Y:S02]  /*39d0*/  IMAD R160, R161.reuse, 0x14, RZ ;  /* 0x00000014a1a07824 */ /* 0x040fe400078e02ff */
[C---:B------:R-:W-:Y:S01]  /*39e0*/  IMAD R166, R161.reuse, 0x28, RZ ;  /* 0x00000028a1a67824 */ /* 0x040fe200078e02ff */
[----:B------:R1:W3:Y:S01]  /*39f0*/  LDG.E.U16 R107, desc[UR4][R116.64] ;  /* 0x00000004746b7981 */ /* 0x0002e2000c1e1500 */
[C---:B0-----:R-:W-:Y:S02]  /*3a00*/  IMAD R112, R161.reuse, 0x4c, RZ ;  /* 0x0000004ca1707824 */ /* 0x041fe400078e02ff */
[----:B-1----:R-:W-:-:S03]  /*3a10*/  IMAD R115, R161, 0xa, RZ ;  /* 0x0000000aa1737824 */ /* 0x002fc600078e02ff */
[-C--:B------:R-:W-:Y:S01]  /*3a20*/  IADD3 R112, P0, R112, R162.reuse, RZ ;  /* 0x000000a270707210 */ /* 0x080fe20007f1e0ff */
[----:B------:R-:W-:Y:S01]  /*3a30*/  IMAD R117, R161, 0x5, RZ ;  /* 0x00000005a1757824 */ /* 0x000fe200078e02ff */
[-C--:B------:R-:W-:Y:S01]  /*3a40*/  IADD3 R164, P2, R115, R162.reuse, RZ ;  /* 0x000000a273a47210 */ /* 0x080fe20007f5e0ff */
[----:B------:R-:W-:Y:S01]  /*3a50*/  IMAD R116, R161, 0x50, RZ ;  /* 0x00000050a1747824 */ /* 0x000fe200078e02ff */
[-C--:B------:R-:W-:Y:S02]  /*3a60*/  IADD3 R114, P3, R160, R162.reuse, RZ ;  /* 0x000000a2a0727210 */ /* 0x080fe40007f7e0ff */
[-C--:B------:R-:W-:Y:S02]  /*3a70*/  LEA.HI.X.SX32 R113, R119, R163.reuse, 0x1, P0 ;  /* 0x000000a377717211 */ /* 0x080fe400000f0eff */
[----:B------:R-:W-:Y:S02]  /*3a80*/  IADD3 R118, P4, R166, R162, RZ ;  /* 0x000000a2a6767210 */ /* 0x000fe40007f9e0ff */
[----:B------:R-:W-:-:S02]  /*3a90*/  LEA.HI.X.SX32 R165, R117, R163, 0x1, P2 ;  /* 0x000000a375a57211 */ /* 0x000fc400010f0eff */
[-C--:B------:R-:W-:Y:S01]  /*3aa0*/  LEA.HI.X.SX32 R115, R115, R163.reuse, 0x1, P3 ;  /* 0x000000a373737211 */ /* 0x080fe200018f0eff */
[C---:B------:R-:W-:Y:S01]  /*3ab0*/  IMAD.WIDE R112, R13.reuse, 0x2, R112 ;  /* 0x000000020d707825 */ /* 0x040fe200078e0270 */
[----:B------:R-:W-:Y:S02]  /*3ac0*/  IADD3 R116, P1, R116, R162, RZ ;  /* 0x000000a274747210 */ /* 0x000fe40007f3e0ff */
[-C--:B------:R-:W-:Y:S01]  /*3ad0*/  LEA.HI.X.SX32 R119, R160, R163.reuse, 0x1, P4 ;  /* 0x000000a3a0777211 */ /* 0x080fe200020f0eff */
[C---:B------:R-:W-:Y:S01]  /*3ae0*/  IMAD.WIDE R164, R13.reuse, 0x2, R164 ;  /* 0x000000020da47825 */ /* 0x040fe200078e02a4 */
[----:B------:R-:W-:Y:S01]  /*3af0*/  LEA.HI.X.SX32 R117, R166, R163, 0x1, P1 ;  /* 0x000000a3a6757211 */ /* 0x000fe200008f0eff */
[----:B------:R-:W3:Y:S02]  /*3b00*/  LDG.E.U16 R112, desc[UR4][R112.64] ;  /* 0x0000000470707981 */ /* 0x000ee4000c1e1500 */
[----:B------:R-:W-:-:S04]  /*3b10*/  IMAD.WIDE R114, R13, 0x2, R114 ;  /* 0x000000020d727825 */ /* 0x000fc800078e0272 */
[----:B------:R-:W-:Y:S02]  /*3b20*/  IMAD R166, R161, 0x56, RZ ;  /* 0x00000056a1a67824 */ /* 0x000fe400078e02ff */
[----:B------:R-:W-:Y:S01]  /*3b30*/  IMAD.WIDE R118, R13, 0x2, R118 ;  /* 0x000000020d767825 */ /* 0x000fe200078e0276 */
[----:B------:R-:W3:Y:S03]  /*3b40*/  LDG.E.U16 R114, desc[UR4][R114.64] ;  /* 0x0000000472727981 */ /* 0x000ee6000c1e1500 */
[C---:B------:R-:W-:Y:S01]  /*3b50*/  IMAD R173, R161.reuse, 0x16, RZ ;  /* 0x00000016a1ad7824 */ /* 0x040fe200078e02ff */
[----:B------:R0:W3:Y:S01]  /*3b60*/  LDG.E.U16 R113, desc[UR4][R164.64] ;  /* 0x00000004a4717981 */ /* 0x0000e2000c1e1500 */
[----:B------:R-:W-:Y:S01]  /*3b70*/  IMAD R160, R161, 0x2a, RZ ;  /* 0x0000002aa1a07824 */ /* 0x000fe200078e02ff */
[----:B------:R-:W-:Y:S01]  /*3b80*/  IADD3 R166, P2, R166, R162, RZ ;  /* 0x000000a2a6a67210 */ /* 0x000fe20007f5e0ff */
[----:B------:R-:W-:Y:S01]  /*3b90*/  IMAD.WIDE R116, R13, 0x2, R116 ;  /* 0x000000020d747825 */ /* 0x000fe200078e0274 */
[----:B------:R1:W3:Y:S03]  /*3ba0*/  LDG.E.U16 R115, desc[UR4][R118.64] ;  /* 0x0000000476737981 */ /* 0x0002e6000c1e1500 */
[----:B------:R-:W-:-:S02]  /*3bb0*/  IMAD R168, R161, 0x54, RZ ;  /* 0x00000054a1a87824 */ /* 0x000fc400078e02ff */
[C---:B------:R-:W-:Y:S02]  /*3bc0*/  IMAD R172, R161.reuse, 0xb, RZ ;  /* 0x0000000ba1ac7824 */ /* 0x040fe400078e02ff */
[----:B0-----:R-:W-:Y:S01]  /*3bd0*/  IMAD R165, R161, 0x2b, RZ ;  /* 0x0000002ba1a57824 */ /* 0x001fe200078e02ff */
[-C--:B------:R-:W-:Y:S01]  /*3be0*/  IADD3 R164, P3, R173, R162.reuse, RZ ;  /* 0x000000a2ada47210 */ /* 0x080fe20007f7e0ff */
[C---:B------:R-:W-:Y:S01]  /*3bf0*/  IMAD R170, R161.reuse, 0x52, RZ ;  /* 0x00000052a1aa7824 */ /* 0x040fe200078e02ff */
[----:B------:R0:W3:Y:S01]  /*3c00*/  LDG.E.U16 R116, desc[UR4][R116.64] ;  /* 0x0000000474747981 */ /* 0x0000e2000c1e1500 */
[----:B-1----:R-:W-:Y:S01]  /*3c10*/  IMAD R119, R161, 0x15, RZ ;  /* 0x00000015a1777824 */ /* 0x002fe200078e02ff */
[-C--:B------:R-:W-:Y:S02]  /*3c20*/  IADD3 R118, P4, R160, R162.reuse, RZ ;  /* 0x000000a2a0767210 */ /* 0x080fe40007f9e0ff */
[----:B------:R-:W-:Y:S02]  /*3c30*/  LEA.HI.X.SX32 R167, R165, R163, 0x1, P2 ;  /* 0x000000a3a5a77211 */ /* 0x000fe400010f0eff */
[----:B------:R-:W-:-:S02]  /*3c40*/  IADD3 R168, P1, R168, R162, RZ ;  /* 0x000000a2a8a87210 */ /* 0x000fc40007f3e0ff */
[-C--:B------:R-:W-:Y:S01]  /*3c50*/  LEA.HI.X.SX32 R165, R172, R163.reuse, 0x1, P3 ;  /* 0x000000a3aca57211 */ /* 0x080fe200018f0eff */
[----:B0-----:R-:W-:Y:S01]  /*3c60*/  IMAD R117, R161, 0x29, RZ ;  /* 0x00000029a1757824 */ /* 0x001fe200078e02ff */
[----:B------:R-:W-:Y:S02]  /*3c70*/  IADD3 R170, P0, R170, R162, RZ ;  /* 0x000000a2aaaa7210 */ /* 0x000fe40007f1e0ff */
[-C--:B------:R-:W-:Y:S01]  /*3c80*/  LEA.HI.X.SX32 R119, R119, R163.reuse, 0x1, P4 ;  /* 0x000000a377777211 */ /* 0x080fe200020f0eff */
[----:B------:R-:W-:Y:S01]  /*3c90*/  IMAD.WIDE R166, R13, 0x2, R166 ;  /* 0x000000020da67825 */ /* 0x000fe200078e02a6 */
[-C--:B------:R-:W-:Y:S02]  /*3ca0*/  LEA.HI.X.SX32 R169, R160, R163.reuse, 0x1, P1 ;  /* 0x000000a3a0a97211 */ /* 0x080fe400008f0eff */
[----:B------:R-:W-:Y:S01]  /*3cb0*/  LEA.HI.X.SX32 R171, R117, R163, 0x1, P0 ;  /* 0x000000a375ab7211 */ /* 0x000fe200000f0eff */
[C---:B------:R-:W-:Y:S01]  /*3cc0*/  IMAD.WIDE R164, R13.reuse, 0x2, R164 ;  /* 0x000000020da47825 */ /* 0x040fe200078e02a4 */
[----:B------:R0:W3:Y:S03]  /*3cd0*/  LDG.E.U16 R160, desc[UR4][R166.64] ;  /* 0x00000004a6a07981 */ /* 0x0000e6000c1e1500 */
[----:B------:R-:W-:-:S02]  /*3ce0*/  IMAD.WIDE R118, R13, 0x2, R118 ;  /* 0x000000020d767825 */ /* 0x000fc400078e0276 */
[----:B------:R1:W3:Y:S02]  /*3cf0*/  LDG.E.U16 R164, desc[UR4][R164.64] ;  /* 0x00000004a4a47981 */ /* 0x0002e4000c1e1500 */
[C---:B------:R-:W-:Y:S02]  /*3d00*/  IMAD.WIDE R168, R13.reuse, 0x2, R168 ;  /* 0x000000020da87825 */ /* 0x040fe400078e02a8 */
[----:B------:R-:W3:Y:S02]  /*3d10*/  LDG.E.U16 R118, desc[UR4][R118.64] ;  /* 0x0000000476767981 */ /* 0x000ee4000c1e1500 */
[----:B------:R-:W-:-:S04]  /*3d20*/  IMAD.WIDE R170, R13, 0x2, R170 ;  /* 0x000000020daa7825 */ /* 0x000fc800078e02aa */
[C---:B0-----:R-:W-:Y:S01]  /*3d30*/  IMAD R166, R161.reuse, 0x58, RZ ;  /* 0x00000058a1a67824 */ /* 0x041fe200078e02ff */
[----:B------:R0:W3:Y:S01]  /*3d40*/  LDG.E.U16 R117, desc[UR4][R170.64] ;  /* 0x00000004aa757981 */ /* 0x0000e2000c1e1500 */
[C---:B-1----:R-:W-:Y:S02]  /*3d50*/  IMAD R165, R161.reuse, 0x2c, RZ ;  /* 0x0000002ca1a57824 */ /* 0x042fe400078e02ff */
[----:B------:R-:W-:Y:S01]  /*3d60*/  IMAD R172, R161, 0x5a, RZ ;  /* 0x0000005aa1ac7824 */ /* 0x000fe200078e02ff */
[----:B------:R1:W3:Y:S01]  /*3d70*/  LDG.E.U16 R119, desc[UR4][R168.64] ;  /* 0x00000004a8777981 */ /* 0x0002e2000c1e1500 */
[-C--:B------:R-:W-:Y:S02]  /*3d80*/  IADD3 R166, P0, R166, R162.reuse, RZ ;  /* 0x000000a2a6a67210 */ /* 0x080fe40007f1e0ff */
[-C--:B------:R-:W-:Y:S02]  /*3d90*/  IADD3 R174, P4, R165, R162.reuse, RZ ;  /* 0x000000a2a5ae7210 */ /* 0x080fe40007f9e0ff */
[----:B------:R-:W-:Y:S01]  /*3da0*/  IADD3 R172, P1, R172, R162, RZ ;  /* 0x000000a2acac7210 */ /* 0x000fe20007f3e0ff */
[----:B0-----:R-:W-:-:S02]  /*3db0*/  IMAD R170, R161, 0x66, RZ ;  /* 0x00000066a1aa7824 */ /* 0x001fc400078e02ff */
[C---:B-1----:R-:W-:Y:S02]  /*3dc0*/  IMAD R168, R161.reuse, 0x62, RZ ;  /* 0x00000062a1a87824 */ /* 0x042fe400078e02ff */
[----:B------:R-:W-:Y:S01]  /*3dd0*/  IMAD R169, R161, 0x2d, RZ ;  /* 0x0000002da1a97824 */ /* 0x000fe200078e02ff */
[-C--:B------:R-:W-:Y:S01]  /*3de0*/  LEA.HI.X.SX32 R167, R165, R163.reuse, 0x1, P0 ;  /* 0x000000a3a5a77211 */ /* 0x080fe200000f0eff */
[C---:B------:R-:W-:Y:S01]  /*3df0*/  IMAD R171, R161.reuse, 0x31, RZ ;  /* 0x00000031a1ab7824 */ /* 0x040fe200078e02ff */
[-C--:B------:R-:W-:Y:S01]  /*3e00*/  IADD3 R168, P2, R168, R162.reuse, RZ ;  /* 0x000000a2a8a87210 */ /* 0x080fe20007f5e0ff */
[----:B------:R-:W-:Y:S01]  /*3e10*/  IMAD R176, R161, 0x33, RZ ;  /* 0x00000033a1b07824 */ /* 0x000fe200078e02ff */
[-C--:B------:R-:W-:Y:S02]  /*3e20*/  LEA.HI.X.SX32 R175, R173, R163.reuse, 0x1, P4 ;  /* 0x000000a3adaf7211 */ /* 0x080fe400020f0eff */
[----:B------:R-:W-:Y:S02]  /*3e30*/  IADD3 R170, P3, R170, R162, RZ ;  /* 0x000000a2aaaa7210 */ /* 0x000fe40007f7e0ff */
[-C--:B------:R-:W-:Y:S01]  /*3e40*/  LEA.HI.X.SX32 R173, R169, R163.reuse, 0x1, P1 ;  /* 0x000000a3a9ad7211 */ /* 0x080fe200008f0eff */
[----:B------:R-:W-:Y:S01]  /*3e50*/  IMAD.WIDE R166, R13, 0x2, R166 ;  /* 0x000000020da67825 */ /* 0x000fe200078e02a6 */
[----:B------:R-:W-:-:S02]  /*3e60*/  LEA.HI.X.SX32 R169, R171, R163, 0x1, P2 ;  /* 0x000000a3aba97211 */ /* 0x000fc400010f0eff */
[----:B------:R-:W-:Y:S01]  /*3e70*/  LEA.HI.X.SX32 R171, R176, R163, 0x1, P3 ;  /* 0x000000a3b0ab7211 */ /* 0x000fe200018f0eff */
[C---:B------:R-:W-:Y:S02]  /*3e80*/  IMAD.WIDE R172, R13.reuse, 0x2, R172 ;  /* 0x000000020dac7825 */ /* 0x040fe400078e02ac */
[----:B------:R-:W3:Y:S02]  /*3e90*/  LDG.E.U16 R166, desc[UR4][R166.64] ;  /* 0x00000004a6a67981 */ /* 0x000ee4000c1e1500 */
[----:B------:R-:W-:-:S04]  /*3ea0*/  IMAD.WIDE R174, R13, 0x2, R174 ;  /* 0x000000020dae7825 */ /* 0x000fc800078e02ae */
[C---:B------:R-:W-:Y:S01]  /*3eb0*/  IMAD.WIDE R168, R13.reuse, 0x2, R168 ;  /* 0x000000020da87825 */ /* 0x040fe200078e02a8 */
[----:B------:R0:W3:Y:S03]  /*3ec0*/  LDG.E.U16 R165, desc[UR4][R174.64] ;  /* 0x00000004aea57981 */ /* 0x0000e6000c1e1500 */
[----:B------:R-:W-:Y:S01]  /*3ed0*/  IMAD.WIDE R170, R13, 0x2, R170 ;  /* 0x000000020daa7825 */ /* 0x000fe200078e02aa */
[----:B------:R1:W3:Y:S04]  /*3ee0*/  LDG.E.U16 R167, desc[UR4][R172.64] ;  /* 0x00000004aca77981 */ /* 0x0002e8000c1e1500 */
[----:B------:R-:W3:Y:S01]  /*3ef0*/  LDG.E.U16 R168, desc[UR4][R168.64] ;  /* 0x00000004a8a87981 */ /* 0x000ee2000c1e1500 */
[----:B0-----:R-:W-:-:S02]  /*3f00*/  IMAD R174, R161, 0x76, RZ ;  /* 0x00000076a1ae7824 */ /* 0x001fc400078e02ff */
[C---:B-1----:R-:W-:Y:S02]  /*3f10*/  IMAD R172, R161.reuse, 0x72, RZ ;  /* 0x00000072a1ac7824 */ /* 0x042fe400078e02ff */
[C---:B------:R-:W-:Y:S01]  /*3f20*/  IMAD R173, R161.reuse, 0x39, RZ ;  /* 0x00000039a1ad7824 */ /* 0x040fe200078e02ff */
[----:B------:R0:W3:Y:S02]  /*3f30*/  LDG.E.U16 R169, desc[UR4][R170.64] ;  /* 0x00000004aaa97981 */ /* 0x0000e4000c1e1500 */
[-C--:B------:R-:W-:Y:S01]  /*3f40*/  IADD3 R172, P2, R172, R162.reuse, RZ ;  /* 0x000000a2acac7210 */ /* 0x080fe20007f5e0ff */
[C---:B------:R-:W-:Y:S01]  /*3f50*/  IMAD R176, R161.reuse, 0x6c, RZ ;  /* 0x0000006ca1b07824 */ /* 0x040fe200078e02ff */
[----:B------:R-:W-:Y:S01]  /*3f60*/  IADD3 R174, P3, R174, R162, RZ ;  /* 0x000000a2aeae7210 */ /* 0x000fe20007f7e0ff */
[C---:B------:R-:W-:Y:S02]  /*3f70*/  IMAD R175, R161.reuse, 0x3b, RZ ;  /* 0x0000003ba1af7824 */ /* 0x040fe400078e02ff */
[----:B------:R-:W-:-:S02]  /*3f80*/  IMAD R184, R161, 0x7a, RZ ;  /* 0x0000007aa1b87824 */ /* 0x000fc400078e02ff */
[----:B0-----:R-:W-:Y:S01]  /*3f90*/  IMAD R170, R161, 0x6a, RZ ;  /* 0x0000006aa1aa7824 */ /* 0x001fe200078e02ff */
[-C--:B------:R-:W-:Y:S01]  /*3fa0*/  LEA.HI.X.SX32 R173, R173, R163.reuse, 0x1, P2 ;  /* 0x000000a3adad7211 */ /* 0x080fe200010f0eff */
[C---:B------:R-:W-:Y:S01]  /*3fb0*/  IMAD R171, R161.reuse, 0x35, RZ ;  /* 0x00000035a1ab7824 */ /* 0x040fe200078e02ff */
[-C--:B------:R-:W-:Y:S01]  /*3fc0*/  IADD3 R176, P1, R176, R162.reuse, RZ ;  /* 0x000000a2b0b07210 */ /* 0x080fe20007f3e0ff */
[----:B------:R-:W-:Y:S01]  /*3fd0*/  IMAD R178, R161, 0x3d, RZ ;  /* 0x0000003da1b27824 */ /* 0x000fe200078e02ff */
[-C--:B------:R-:W-:Y:S02]  /*3fe0*/  IADD3 R170, P0, R170, R162.reuse, RZ ;  /* 0x000000a2aaaa7210 */ /* 0x080fe40007f1e0ff */
[----:B------:R-:W-:Y:S02]  /*3ff0*/  IADD3 R184, P4, R184, R162, RZ ;  /* 0x000000a2b8b87210 */ /* 0x000fe40007f9e0ff */
[-C--:B------:R-:W-:Y:S01]  /*4000*/  LEA.HI.X.SX32 R175, R175, R163.reuse, 0x1, P3 ;  /* 0x000000a3afaf7211 */ /* 0x080fe200018f0eff */
[----:B------:R-:W-:Y:S01]  /*4010*/  IMAD.WIDE R172, R13, 0x2, R172 ;  /* 0x000000020dac7825 */ /* 0x000fe200078e02ac */
[----:B------:R-:W-:-:S02]  /*4020*/  LEA.HI.X.SX32 R171, R171, R163, 0x1, P0 ;  /* 0x000000a3abab7211 */ /* 0x000fc400000f0eff */
[-C--:B------:R-:W-:Y:S01]  /*4030*/  LEA.HI.X.SX32 R177, R177, R163.reuse, 0x1, P1 ;  /* 0x000000a3b1b17211 */ /* 0x080fe200008f0eff */
[C---:B------:R-:W-:Y:S01]  /*4040*/  IMAD.WIDE R174, R13.reuse, 0x2, R174 ;  /* 0x000000020dae7825 */ /* 0x040fe200078e02ae */
[----:B------:R-:W-:Y:S01]  /*4050*/  LEA.HI.X.SX32 R185, R178, R163, 0x1, P4 ;  /* 0x000000a3b2b97211 */ /* 0x000fe200020f0eff */
[----:B------:R-:W3:Y:S02]  /*4060*/  LDG.E.U16 R172, desc[UR4][R172.64] ;  /* 0x00000004acac7981 */ /* 0x000ee4000c1e1500 */
[----:B------:R-:W-:-:S04]  /*4070*/  IMAD.WIDE R170, R13, 0x2, R170 ;  /* 0x000000020daa7825 */ /* 0x000fc800078e02aa */
[C---:B------:R-:W-:Y:S02]  /*4080*/  IMAD.WIDE R176, R13.reuse, 0x2, R176 ;  /* 0x000000020db07825 */ /* 0x040fe400078e02b0 */
[----:B------:R-:W3:Y:S02]  /*4090*/  LDG.E.U16 R170, desc[UR4][R170.64] ;  /* 0x00000004aaaa7981 */ /* 0x000ee4000c1e1500 */
[----:B------:R-:W-:Y:S02]  /*40a0*/  IMAD.WIDE R184, R13, 0x2, R184 ;  /* 0x000000020db87825 */ /* 0x000fe400078e02b8 */
[----:B------:R0:W3:Y:S02]  /*40b0*/  LDG.E.U16 R173, desc[UR4][R174.64] ;  /* 0x00000004aead7981 */ /* 0x0000e4000c1e1500 */
[C---:B------:R-:W-:Y:S02]  /*40c0*/  IMAD R200, R161.reuse, 0xe, RZ ;  /* 0x0000000ea1c87824 */ /* 0x040fe400078e02ff */
[C---:B------:R-:W-:Y:S01]  /*40d0*/  IMAD R181, R161.reuse, 0xc, RZ ;  /* 0x0000000ca1b57824 */ /* 0x040fe200078e02ff */
[----:B------:R1:W3:Y:S01]  /*40e0*/  LDG.E.U16 R184, desc[UR4][R184.64] ;  /* 0x00000004b8b87981 */ /* 0x0002e2000c1e1500 */
[----:B------:R-:W-:-:S02]  /*40f0*/  IMAD R180, R161, 0x18, RZ ;  /* 0x00000018a1b47824 */ /* 0x000fc400078e02ff */
[C---:B------:R-:W-:Y:S01]  /*4100*/  IMAD R183, R161.reuse, 0x7, RZ ;  /* 0x00000007a1b77824 */ /* 0x040fe200078e02ff */
[----:B------:R2:W3:Y:S01]  /*4110*/  LDG.E.U16 R171, desc[UR4][R176.64] ;  /* 0x00000004b0ab7981 */ /* 0x0004e2000c1e1500 */
[C---:B0-----:R-:W-:Y:S02]  /*4120*/  IMAD R175, R161.reuse, 0x6, RZ ;  /* 0x00000006a1af7824 */ /* 0x041fe400078e02ff */
[C---:B------:R-:W-:Y:S01]  /*4130*/  IMAD R174, R161.reuse, 0x1a, RZ ;  /* 0x0000001aa1ae7824 */ /* 0x040fe200078e02ff */
[-C--:B------:R-:W-:Y:S01]  /*4140*/  IADD3 R182, P2, R200, R162.reuse, RZ ;  /* 0x000000a2c8b67210 */ /* 0x080fe20007f5e0ff */
[----:B-1----:R-:W-:Y:S01]  /*4150*/  IMAD R185, R161, 0xd, RZ ;  /* 0x0000000da1b97824 */ /* 0x002fe200078e02ff */
[-C--:B------:R-:W-:Y:S02]  /*4160*/  IADD3 R180, P3, R180, R162.reuse, RZ ;  /* 0x000000a2b4b47210 */ /* 0x080fe40007f7e0ff */
[-C--:B------:R-:W-:Y:S01]  /*4170*/  IADD3 R178, P1, R181, R162.reuse, RZ ;  /* 0x000000a2b5b27210 */ /* 0x080fe20007f3e0ff */
[----:B--2---:R-:W-:Y:S01]  /*4180*/  IMAD R177, R161, 0x3, RZ ;  /* 0x00000003a1b17824 */ /* 0x004fe200078e02ff */
[----:B------:R-:W-:-:S02]  /*4190*/  IADD3 R176, P0, R175, R162, RZ ;  /* 0x000000a2afb07210 */ /* 0x000fc40007f1e0ff */
[----:B------:R-:W-:Y:S02]  /*41a0*/  IADD3 R174, P4, R174, R162, RZ ;  /* 0x000000a2aeae7210 */ /* 0x000fe40007f9e0ff */
[-C--:B------:R-:W-:Y:S02]  /*41b0*/  LEA.HI.X.SX32 R183, R183, R163.reuse, 0x1, P2 ;  /* 0x000000a3b7b77211 */ /* 0x080fe400010f0eff */
[-C--:B------:R-:W-:Y:S02]  /*41c0*/  LEA.HI.X.SX32 R177, R177, R163.reuse, 0x1, P0 ;  /* 0x000000a3b1b17211 */ /* 0x080fe400000f0eff */
[-C--:B------:R-:W-:Y:S02]  /*41d0*/  LEA.HI.X.SX32 R179, R175, R163.reuse, 0x1, P1 ;  /* 0x000000a3afb37211 */ /* 0x080fe400008f0eff */
[-C--:B------:R-:W-:Y:S02]  /*41e0*/  LEA.HI.X.SX32 R181, R181, R163.reuse, 0x1, P3 ;  /* 0x000000a3b5b57211 */ /* 0x080fe400018f0eff */
[----:B------:R-:W-:Y:S01]  /*41f0*/  LEA.HI.X.SX32 R175, R185, R163, 0x1, P4 ;  /* 0x000000a3b9af7211 */ /* 0x000fe200020f0eff */
[----:B------:R-:W-:-:S04]  /*4200*/  IMAD.WIDE R182, R13, 0x2, R182 ;  /* 0x000000020db67825 */ /* 0x000fc800078e02b6 */
[C---:B------:R-:W-:Y:S01]  /*4210*/  IMAD.WIDE R176, R13.reuse, 0x2, R176 ;  /* 0x000000020db07825 */ /* 0x040fe200078e02b0 */
[----:B------:R0:W2:Y:S03]  /*4220*/  LDG.E.U16 R191, desc[UR4][R182.64] ;  /* 0x00000004b6bf7981 */ /* 0x0000a6000c1e1500 */
[C---:B------:R-:W-:Y:S01]  /*4230*/  IMAD.WIDE R180, R13.reuse, 0x2, R180 ;  /* 0x000000020db47825 */ /* 0x040fe200078e02b4 */
[----:B------:R1:W2:Y:S03]  /*4240*/  LDG.E.U16 R185, desc[UR4][R176.64] ;  /* 0x00000004b0b97981 */ /* 0x0002a6000c1e1500 */
[C---:B------:R-:W-:Y:S01]  /*4250*/  IMAD.WIDE R174, R13.reuse, 0x2, R174 ;  /* 0x000000020dae7825 */ /* 0x040fe200078e02ae */
[----:B------:R4:W2:Y:S03]  /*4260*/  LDG.E.U16 R195, desc[UR4][R180.64] ;  /* 0x00000004b4c37981 */ /* 0x0008a6000c1e1500 */
[----:B------:R-:W-:Y:S01]  /*4270*/  IMAD.WIDE R178, R13, 0x2, R178 ;  /* 0x000000020db27825 */ /* 0x000fe200078e02b2 */
[----:B------:R5:W2:Y:S03]  /*4280*/  LDG.E.U16 R196, desc[UR4][R174.64] ;  /* 0x00000004aec47981 */ /* 0x000aa6000c1e1500 */
[C---:B0-----:R-:W-:Y:S01]  /*4290*/  IMAD R182, R161.reuse, 0x64, RZ ;  /* 0x00000064a1b67824 */ /* 0x041fe200078e02ff */
[----:B------:R0:W2:Y:S01]  /*42a0*/  LDG.E.U16 R190, desc[UR4][R178.64] ;  /* 0x00000004b2be7981 */ /* 0x0000a2000c1e1500 */
[----:B-1----:R-:W-:-:S02]  /*42b0*/  IMAD R176, R161, 0x1c, RZ ;  /* 0x0000001ca1b07824 */ /* 0x002fc400078e02ff */
[C---:B----4-:R-:W-:Y:S02]  /*42c0*/  IMAD R180, R161.reuse, 0x70, RZ ;  /* 0x00000070a1b47824 */ /* 0x050fe400078e02ff */
[C---:B-----5:R-:W-:Y:S01]  /*42d0*/  IMAD R174, R161.reuse, 0x60, RZ ;  /* 0x00000060a1ae7824 */ /* 0x060fe200078e02ff */
[-C--:B------:R-:W-:Y:S02]  /*42e0*/  IADD3 R182, P1, R182, R162.reuse, RZ ;  /* 0x000000a2b6b67210 */ /* 0x080fe40007f3e0ff */
[-C--:B------:R-:W-:Y:S01]  /*42f0*/  IADD3 R176, P4, R176, R162.reuse, RZ ;  /* 0x000000a2b0b07210 */ /* 0x080fe20007f9e0ff */
[----:B0-----:R-:W-:Y:S01]  /*4300*/  IMAD R178, R161, 0x74, RZ ;  /* 0x00000074a1b27824 */ /* 0x001fe200078e02ff */
[-C--:B------:R-:W-:Y:S02]  /*4310*/  IADD3 R180, P2, R180, R162.reuse, RZ ;  /* 0x000000a2b4b47210 */ /* 0x080fe40007f5e0ff */
[----:B------:R-:W-:Y:S02]  /*4320*/  IADD3 R174, P0, R174, R162, RZ ;  /* 0x000000a2aeae7210 */ /* 0x000fe40007f1e0ff */
[----:B------:R-:W-:-:S02]  /*4330*/  LEA.HI.X.SX32 R183, R194, R163, 0x1, P1 ;  /* 0x000000a3c2b77211 */ /* 0x000fc400008f0eff */
[----:B------:R-:W-:Y:S02]  /*4340*/  IADD3 R178, P3, R178, R162, RZ ;  /* 0x000000a2b2b27210 */ /* 0x000fe40007f7e0ff */
[-C--:B------:R-:W-:Y:S02]  /*4350*/  LEA.HI.X.SX32 R177, R200, R163.reuse, 0x1, P4 ;  /* 0x000000a3c8b17211 */ /* 0x080fe400020f0eff */
[-C--:B------:R-:W-:Y:S02]  /*4360*/  LEA.HI.X.SX32 R181, R193, R163.reuse, 0x1, P2 ;  /* 0x000000a3c1b57211 */ /* 0x080fe400010f0eff */
[-C--:B------:R-:W-:Y:S01]  /*4370*/  LEA.HI.X.SX32 R175, R192, R163.reuse, 0x1, P0 ;  /* 0x000000a3c0af7211 */ /* 0x080fe200000f0eff */
[----:B------:R-:W-:Y:S01]  /*4380*/  IMAD.WIDE R182, R13, 0x2, R182 ;  /* 0x000000020db67825 */ /* 0x000fe200078e02b6 */
[----:B------:R-:W-:-:S03]  /*4390*/  LEA.HI.X.SX32 R179, R122, R163, 0x1, P3 ;  /* 0x000000a37ab37211 */ /* 0x000fc600018f0eff */
[C---:B------:R-:W-:Y:S01]  /*43a0*/  IMAD.WIDE R176, R13.reuse, 0x2, R176 ;  /* 0x000000020db07825 */ /* 0x040fe200078e02b0 */
[----:B------:R0:W4:Y:S03]  /*43b0*/  LDG.E.U16 R194, desc[UR4][R182.64] ;  /* 0x00000004b6c27981 */ /* 0x000126000c1e1500 */
[C---:B------:R-:W-:Y:S01]  /*43c0*/  IMAD.WIDE R180, R13.reuse, 0x2, R180 ;  /* 0x000000020db47825 */ /* 0x040fe200078e02b4 */
[----:B------:R1:W5:Y:S03]  /*43d0*/  LDG.E.U16 R192, desc[UR4][R176.64] ;  /* 0x00000004b0c07981 */ /* 0x000366000c1e1500 */
[C---:B------:R-:W-:Y:S01]  /*43e0*/  IMAD.WIDE R174, R13.reuse, 0x2, R174 ;  /* 0x000000020dae7825 */ /* 0x040fe200078e02ae */
[----:B------:R1:W2:Y:S03]  /*43f0*/  LDG.E.U16 R200, desc[UR4][R180.64] ;  /* 0x00000004b4c87981 */ /* 0x0002a6000c1e1500 */
[----:B------:R-:W-:Y:S01]  /*4400*/  IMAD.WIDE R178, R13, 0x2, R178 ;  /* 0x000000020db27825 */ /* 0x000fe200078e02b2 */
[----:B------:R1:W4:Y:S03]  /*4410*/  LDG.E.U16 R193, desc[UR4][R174.64] ;  /* 0x00000004aec17981 */ /* 0x000326000c1e1500 */
[C---:B0-----:R-:W-:Y:S01]  /*4420*/  IMAD R182, R161.reuse, 0x68, RZ ;  /* 0x00000068a1b67824 */ /* 0x041fe200078e02ff */
[----:B------:R0:W5:Y:S01]  /*4430*/  LDG.E.U16 R201, desc[UR4][R178.64] ;  /* 0x00000004b2c97981 */ /* 0x000162000c1e1500 */
[----:B-1----:R-:W-:-:S02]  /*4440*/  IMAD R176, R161, 0x1e, RZ ;  /* 0x0000001ea1b07824 */ /* 0x002fc400078e02ff */
[C---:B------:R-:W-:Y:S02]  /*4450*/  IMAD R180, R161.reuse, 0x78, RZ ;  /* 0x00000078a1b47824 */ /* 0x040fe400078e02ff */
[C---:B------:R-:W-:Y:S01]  /*4460*/  IMAD R174, R161.reuse, 0x5c, RZ ;  /* 0x0000005ca1ae7824 */ /* 0x040fe200078e02ff */
[-C--:B------:R-:W-:Y:S01]  /*4470*/  IADD3 R182, P1, R182, R162.reuse, RZ ;  /* 0x000000a2b6b67210 */ /* 0x080fe20007f3e0ff */
[C---:B------:R-:W-:Y:S01]  /*4480*/  IMAD R175, R161.reuse, 0xf, RZ ;  /* 0x0000000fa1af7824 */ /* 0x040fe200078e02ff */
[-C--:B------:R-:W-:Y:S01]  /*4490*/  IADD3 R176, P4, R176, R162.reuse, RZ ;  /* 0x000000a2b0b07210 */ /* 0x080fe20007f9e0ff */
[C---:B0-----:R-:W-:Y:S01]  /*44a0*/  IMAD R178, R161.reuse, 0x7c, RZ ;  /* 0x0000007ca1b27824 */ /* 0x041fe200078e02ff */
[-C--:B------:R-:W-:Y:S02]  /*44b0*/  IADD3 R180, P2, R180, R162.reuse, RZ ;  /* 0x000000a2b4b47210 */ /* 0x080fe40007f5e0ff */
[----:B------:R-:W-:Y:S01]  /*44c0*/  IADD3 R174, P0, R174, R162, RZ ;  /* 0x000000a2aeae7210 */ /* 0x000fe20007f1e0ff */
[----:B------:R-:W-:Y:S01]  /*44d0*/  IMAD R122, R161, 0x3e, RZ ;  /* 0x0000003ea17a7824 */ /* 0x000fe200078e02ff */
        /* <DEDUP_REMOVED lines=8> */
[----:B------:R0:W5:Y:S03]  /*4560*/  LDG.E.U16 R199, desc[UR4][R182.64] ;  /* 0x00000004b6c77981 */ /* 0x000166000c1e1500 */
[C---:B------:R-:W-:Y:S01]  /*4570*/  IMAD.WIDE R180, R13.reuse, 0x2, R180 ;  /* 0x000000020db47825 */ /* 0x040fe200078e02b4 */
[----:B------:R1:W5:Y:S03]  /*4580*/  LDG.E.U16 R197, desc[UR4][R176.64] ;  /* 0x00000004b0c57981 */ /* 0x000366000c1e1500 */
[C---:B------:R-:W-:Y:S01]  /*4590*/  IMAD.WIDE R174, R13.reuse, 0x2, R174 ;  /* 0x000000020dae7825 */ /* 0x040fe200078e02ae */
[----:B------:R1:W5:Y:S03]  /*45a0*/  LDG.E.U16 R202, desc[UR4][R180.64] ;  /* 0x00000004b4ca7981 */ /* 0x000366000c1e1500 */
[----:B------:R-:W-:Y:S01]  /*45b0*/  IMAD.WIDE R178, R13, 0x2, R178 ;  /* 0x000000020db27825 */ /* 0x000fe200078e02b2 */
[----:B------:R1:W5:Y:S03]  /*45c0*/  LDG.E.U16 R198, desc[UR4][R174.64] ;  /* 0x00000004aec67981 */ /* 0x000366000c1e1500 */
        /* <DEDUP_REMOVED lines=9> */
[-C--:B------:R-:W-:Y:S01]  /*4660*/  IADD3 R176, P3, R176, R162.reuse, RZ ;  /* 0x000000a2b0b07210 */ /* 0x080fe20007f7e0ff */
[C---:B------:R-:W-:Y:S01]  /*4670*/  IMAD R179, R161.reuse, 0x3f, RZ ;  /* 0x0000003fa1b37824 */ /* 0x040fe200078e02ff */
[----:B------:R-:W-:Y:S01]  /*4680*/  IADD3 R174, P2, R174, R162, RZ ;  /* 0x000000a2aeae7210 */ /* 0x000fe20007f5e0ff */
[----:B------:R-:W-:Y:S01]  /*4690*/  IMAD R175, R161, 0x37, RZ ;  /* 0x00000037a1af7824 */ /* 0x000fe200078e02ff */
[-C--:B------:R-:W-:Y:S01]  /*46a0*/  LEA.HI.X.SX32 R183, R177, R163.reuse, 0x1, P1 ;  /* 0x000000a3b1b77211 */ /* 0x080fe200008f0eff */
[----:B------:R-:W-:Y:S01]  /*46b0*/  IMAD.IADD R122, R122, 0x1, R162 ;  /* 0x000000017a7a7824 */ /* 0x000fe200078e02a2 */
[----:B------:R-:W-:-:S02]  /*46c0*/  LEA.HI.X.SX32 R181, R178, R163, 0x1, P0 ;  /* 0x000000a3b2b57211 */ /* 0x000fc400000f0eff */
[-C--:B------:R-:W-:Y:S02]  /*46d0*/  LEA.HI.X.SX32 R177, R179, R163.reuse, 0x1, P3 ;  /* 0x000000a3b3b17211 */ /* 0x080fe400018f0eff */
[----:B------:R-:W-:Y:S01]  /*46e0*/  LEA.HI.X.SX32 R175, R175, R163, 0x1, P2 ;  /* 0x000000a3afaf7211 */ /* 0x000fe200010f0eff */
[----:B------:R-:W-:-:S04]  /*46f0*/  IMAD.WIDE R178, R13, 0x2, R122 ;  /* 0x000000020db27825 */ /* 0x000fc800078e027a */
[C---:B------:R-:W-:Y:S02]  /*4700*/  IMAD.WIDE R180, R13.reuse, 0x2, R180 ;  /* 0x000000020db47825 */ /* 0x040fe400078e02b4 */
[----:B------:R-:W5:Y:S02]  /*4710*/  LDG.E.U16 R178, desc[UR4][R178.64] ;  /* 0x00000004b2b27981 */ /* 0x000f64000c1e1500 */
[C---:B------:R-:W-:Y:S02]  /*4720*/  IMAD.WIDE R182, R13.reuse, 0x2, R182 ;  /* 0x000000020db67825 */ /* 0x040fe400078e02b6 */
[----:B------:R-:W5:Y:S02]  /*4730*/  LDG.E.U16 R180, desc[UR4][R180.64] ;  /* 0x00000004b4b47981 */ /* 0x000f64000c1e1500 */
[C---:B------:R-:W-:Y:S02]  /*4740*/  IMAD.WIDE R176, R13.reuse, 0x2, R176 ;  /* 0x000000020db07825 */ /* 0x040fe400078e02b0 */
[----:B------:R-:W5:Y:S02]  /*4750*/  LDG.E.U16 R182, desc[UR4][R182.64] ;  /* 0x00000004b6b67981 */ /* 0x000f64000c1e1500 */
[----:B------:R-:W-:-:S02]  /*4760*/  IMAD.WIDE R174, R13, 0x2, R174 ;  /* 0x000000020dae7825 */ /* 0x000fc400078e02ae */
[----:B------:R-:W5:Y:S04]  /*4770*/  LDG.E.U16 R176, desc[UR4][R176.64] ;  /* 0x00000004b0b07981 */ /* 0x000f68000c1e1500 */
[----:B------:R-:W5:Y:S01]  /*4780*/  LDG.E.U16 R179, desc[UR4][R174.64] ;  /* 0x00000004aeb37981 */ /* 0x000f62000c1e1500 */
[----:B------:R-:W-:Y:S06]  /*4790*/  BAR.SYNC.DEFER_BLOCKING 0x0 ;  /* 0x0000000000007b1d */ /* 0x000fec0000010000 */
[----:B------:R-:W-:Y:S04]  /*47a0*/  STS.U16 [R12+0x8000], R88 ;  /* 0x008000580c007388 */ /* 0x000fe80000000400 */
[----:B------:R-:W-:Y:S04]  /*47b0*/  STS.U16 [R12+0x8400], R91 ;  /* 0x0084005b0c007388 */ /* 0x000fe80000000400 */
[----:B------:R-:W-:Y:S04]  /*47c0*/  STS.U16 [R12+0x8800], R92 ;  /* 0x0088005c0c007388 */ /* 0x000fe80000000400 */
[----:B---3--:R-:W-:Y:S04]  /*47d0*/  STS.U16 [R12+0x8c00], R95 ;  /* 0x008c005f0c007388 */ /* 0x008fe80000000400 */
[----:B------:R-:W-:Y:S04]  /*47e0*/  STS.U16 [R12+0x9000], R93 ;  /* 0x0090005d0c007388 */ /* 0x000fe80000000400 */
[----:B------:R-:W-:Y:S01]  /*47f0*/  STS.U16 [R12+0x9400], R116 ;  /* 0x009400740c007388 */ /* 0x000fe20000000400 */
[----:B------:R-:W-:Y:S01]  /*4800*/  R2UR UR58, R245 ;  /* 0x00000000f53a72ca */ /* 0x000fe200000e0000 */
[----:B------:R-:W-:-:S02]  /*4810*/  UMOV UR59, 0x40000040 ;  /* 0x40000040003b7882 */ /* 0x000fc40000000000 */
[----:B--2---:R-:W-:Y:S04]  /*4820*/  STS.U16 [R12+0x9c00], R200 ;  /* 0x009c00c80c007388 */ /* 0x004fe80000000400 */
[----:B----4-:R-:W-:Y:S04]  /*4830*/  STS.U16 [R12+0x9800], R193 ;  /* 0x009800c10c007388 */ /* 0x010fe80000000400 */
        /* <DEDUP_REMOVED lines=15> */
[----:B-----5:R0:W-:Y:S04]  /*4930*/  STS.U16 [R10+0x9d00], R201 ;  /* 0x009d00c90a007388 */ /* 0x0201e80000000400 */
        /* <DEDUP_REMOVED lines=39> */
[----:B------:R2:W-:Y:S01]  /*4bb0*/  STS.U16 [R5+0x9f80], R176 ;  /* 0x009f80b005007388 */ /* 0x0005e20000000400 */
[----:B------:R3:W-:Y:S06]  /*4bc0*/  MEMBAR.ALL.CTA ;  /* 0x0000000000007992 */ /* 0x0007ec0000008000 */
[----:B---3--:R-:W3:Y:S01]  /*4bd0*/  FENCE.VIEW.ASYNC.S ;  /* 0x00000000000073c6 */ /* 0x008ee20000000000 */
[----:B------:R-:W-:Y:S01]  /*4be0*/  MOV R174, UR5 ;  /* 0x0000000500ae7c02 */ /* 0x000fe20008000f00 */
[----:B------:R-:W-:Y:S01]  /*4bf0*/  UIADD3.64 UR6, UR54, 0x2, URZ ;  /* 0x0000000236067897 */ /* 0x000fe2000fffe03f */
[----:B------:R-:W-:Y:S01]  /*4c00*/  MOV R175, UR4 ;  /* 0x0000000400af7c02 */ /* 0x000fe20008000f00 */
[----:B0-----:R-:W4:Y:S01]  /*4c10*/  LDL.64 R200, [R1+0x138] ;  /* 0x0001380001c87983 */ /* 0x001f220000100a00 */
[----:B------:R-:W-:-:S02]  /*4c20*/  MOV R18, UR15 ;  /* 0x0000000f00127c02 */ /* 0x000fc40008000f00 */
[----:B------:R-:W-:Y:S01]  /*4c30*/  MOV R19, UR14 ;  /* 0x0000000e00137c02 */ /* 0x000fe20008000f00 */
[----:B-1----:R-:W5:Y:S01]  /*4c40*/  LDL.64 R178, [R1+0xc0] ;  /* 0x0000c00001b27983 */ /* 0x002f620000100a00 */
[----:B------:R-:W-:Y:S02]  /*4c50*/  MOV R20, UR13 ;  /* 0x0000000d00147c02 */ /* 0x000fe40008000f00 */
[----:B------:R-:W-:Y:S02]  /*4c60*/  MOV R21, UR12 ;  /* 0x0000000c00157c02 */ /* 0x000fe40008000f00 */
[----:B------:R-:W-:Y:S02]  /*4c70*/  MOV R120, UR11 ;  /* 0x0000000b00787c02 */ /* 0x000fe40008000f00 */
[----:B------:R-:W-:Y:S02]  /*4c80*/  MOV R22, UR10 ;  /* 0x0000000a00167c02 */ /* 0x000fe40008000f00 */
[----:B------:R-:W-:-:S02]  /*4c90*/  MOV R121, UR9 ;  /* 0x0000000900797c02 */ /* 0x000fc40008000f00 */
[----:B------:R-:W-:Y:S01]  /*4ca0*/  MOV R23, UR8 ;  /* 0x0000000800177c02 */ /* 0x000fe20008000f00 */
[C---:B------:R-:W-:Y:S01]  /*4cb0*/  IMAD.WIDE R168, R4.reuse, 0x2, R210 ;  /* 0x0000000204a87825 */ /* 0x040fe200078e02d2 */
[----:B------:R-:W5:Y:S01]  /*4cc0*/  LDL.64 R172, [R1+0xd0] ;  /* 0x0000d00001ac7983 */ /* 0x000f620000100a00 */
[----:B---3--:R-:W-:Y:S01]  /*4cd0*/  BAR.SYNC.DEFER_BLOCKING 0x0 ;  /* 0x0000000000007b1d */ /* 0x008fe20000010000 */
[----:B------:R-:W-:Y:S02]  /*4ce0*/  UIADD3.64 UR4, UR52, 0x80, URZ ;  /* 0x0000008034047897 */ /* 0x000fe4000fffe03f */
[----:B------:R-:W-:Y:S02]  /*4cf0*/  UIADD3.64 UR12, UR52, 0x100, URZ ;  /* 0x00000100340c7897 */ /* 0x000fe4000fffe03f */
[----:B------:R-:W-:Y:S02]  /*4d00*/  UIADD3.64 UR14, UR54, 0x4, URZ ;  /* 0x00000004360e7897 */ /* 0x000fe4000fffe03f */
[----:B------:R-:W-:Y:S01]  /*4d10*/  UIADD3.64 UR8, UR52, 0x180, URZ ;  /* 0x0000018034087897 */ /* 0x000fe2000fffe03f */
[----:B------:R-:W3:Y:S01]  /*4d20*/  LDL.64 R210, [R1+0x90] ;  /* 0x0000900001d27983 */ /* 0x000ee20000100a00 */
[----:B------:R-:W-:Y:S01]  /*4d30*/  IMAD.WIDE R164, R4, 0x2, R234 ;  /* 0x0000000204a47825 */ /* 0x000fe200078e02ea */
[----:B------:R-:W-:-:S02]  /*4d40*/  UIADD3.64 UR10, UR54, 0x1fe, URZ ;  /* 0x000001fe360a7897 */ /* 0x000fc4000fffe03f */
[----:B--2---:R-:W2:Y:S01]  /*4d50*/  LDL.64 R176, [R1+0xd8] ;  /* 0x0000d80001b07983 */ /* 0x004ea20000100a00 */
[----:B------:R-:W-:-:S03]  /*4d60*/  IMAD.WIDE R166, R4, 0x2, R236 ;  /* 0x0000000204a67825 */ /* 0x000fc600078e02ec */
[----:B------:R-:W3:Y:S04]  /*4d70*/  LDL.64 R180, [R1+0xa0] ;  /* 0x0000a00001b47983 */ /* 0x000ee80000100a00 */
[----:B------:R-:W3:Y:S01]  /*4d80*/  LDL.64 R192, [R1+0xb0] ;  /* 0x0000b00001c07983 */ /* 0x000ee20000100a00 */
[----:B------:R-:W-:-:S03]  /*4d90*/  WARPGROUP.ARRIVE ;  /* 0x00000000000079c5 */ /* 0x000fc60000000000 */
[----:B------:R-:W3:Y:S04]  /*4da0*/  LDL.64 R198, [R1+0x88] ;  /* 0x0000880001c67983 */ /* 0x000ee80000100a00 */
[----:B------:R-:W3:Y:S01]  /*4db0*/  LDL.64 R202, [R1+0x68] ;  /* 0x0000680001ca7983 */ /* 0x000ee20000100a00 */
[----:B------:R-:W-:Y:S03]  /*4dc0*/  HGMMA.64x32x16.F32.BF16 R104, gdesc[UR56].tnspA, RZ, !UPT ;  /* 0x20600000386879f0 */ /* 0x000fe6000c7018ff */
[----:B------:R-:W3:Y:S04]  /*4dd0*/  LDL.64 R196, [R1+0x80] ;  /* 0x0000800001c47983 */ /* 0x000ee80000100a00 */
[----:B------:R-:W3:Y:S04]  /*4de0*/  LDL.64 R194, [R1+0x78] ;  /* 0x0000780001c27983 */ /* 0x000ee80000100a00 */
[----:B------:R-:W3:Y:S04]  /*4df0*/  LDL.64 R170, [R1+0xb8] ;  /* 0x0000b80001aa7983 */ /* 0x000ee80000100a00 */
[----:B------:R-:W3:Y:S01]  /*4e00*/  LDL.64 R236, [R1+0x40] ;  /* 0x0000400001ec7983 */ /* 0x000ee20000100a00 */
[----:B------:R-:W-:Y:S01]  /*4e10*/  IMAD.WIDE R190, R4, 0x2, R226 ;  /* 0x0000000204be7825 */ /* 0x000fe200078e02e2 */
[----:B------:R-:W-:Y:S01]  /*4e20*/  UMOV UR58, UR12 ;  /* 0x0000000c003a7c82 */ /* 0x000fe20008000000 */
[----:B------:R-:W-:Y:S01]  /*4e30*/  UMOV UR59, UR13 ;  /* 0x0000000d003b7c82 */ /* 0x000fe20008000000 */
[----:B------:R-:W3:Y:S04]  /*4e40*/  LDL.64 R226, [R1+0x20] ;  /* 0x0000200001e27983 */ /* 0x000ee80000100a00 */
[----:B------:R-:W3:Y:S01]  /*4e50*/  LDL.64 R234, [R1+0x38] ;  /* 0x0000380001ea7983 */ /* 0x000ee20000100a00 */
[----:B------:R-:W-:Y:S04]  /*4e60*/  HGMMA.64x32x16.F32.BF16 R104, gdesc[UR52].tnspA, R104 ;  /* 0x20600000346879f0 */ /* 0x000fe80008701868 */
        /* <DEDUP_REMOVED lines=10> */
[----:B------:R-:W-:Y:S01]  /*4f10*/  HGMMA.64x32x16.F32.BF16 R104, gdesc[UR20].tnspA, R104 ;  /* 0x20600000146879f0 */ /* 0x000fe20008701868 */
[----:B------:R-:W-:-:S02]  /*4f20*/  R2UR UR15, R18 ;  /* 0x00000000120f72ca */ /* 0x000fc400000e0000 */
[----:B------:R-:W-:Y:S02]  /*4f30*/  R2UR UR14, R19 ;  /* 0x00000000130e72ca */ /* 0x000fe400000e0000 */
[----:B------:R-:W-:Y:S02]  /*4f40*/  R2UR UR13, R20 ;  /* 0x00000000140d72ca */ /* 0x000fe400000e0000 */
[----:B------:R-:W-:Y:S01]  /*4f50*/  R2UR UR12, R21 ;  /* 0x00000000150c72ca */ /* 0x000fe200000e0000 */
[----:B------:R-:W-:Y:S01]  /*4f60*/  HGMMA.64x32x16.F32.BF16 R104, gdesc[UR16].tnspA, R104 ;  /* 0x20600000106879f0 */ /* 0x000fe20008701868 */
[----:B------:R-:W-:Y:S01]  /*4f70*/  UMOV UR6, UR4 ;  /* 0x0000000400067c82 */ /* 0x000fe20008000000 */
[----:B------:R-:W-:Y:S01]  /*4f80*/  UMOV UR7, UR5 ;  /* 0x0000000500077c82 */ /* 0x000fe20008000000 */
[----:B------:R-:W-:Y:S01]  /*4f90*/  UMOV UR4, UR8 ;  /* 0x0000000800047c82 */ /* 0x000fe20008000000 */
[----:B------:R-:W-:Y:S01]  /*4fa0*/  UMOV UR5, UR9 ;  /* 0x0000000900057c82 */ /* 0x000fe20008000000 */
[----:B------:R-:W-:-:S02]  /*4fb0*/  R2UR UR11, R120 ;  /* 0x00000000780b72ca */ /* 0x000fc400000e0000 */
[----:B------:R-:W-:Y:S02]  /*4fc0*/  R2UR UR10, R22 ;  /* 0x00000000160a72ca */ /* 0x000fe400000e0000 */
[----:B------:R-:W-:Y:S02]  /*4fd0*/  R2UR UR9, R121 ;  /* 0x00000000790972ca */ /* 0x000fe400000e0000 */
[----:B------:R-:W-:Y:S01]  /*4fe0*/  R2UR UR8, R23 ;  /* 0x00000000170872ca */ /* 0x000fe200000e0000 */
[----:B------:R-:W-:Y:S06]  /*4ff0*/  HGMMA.64x32x16.F32.BF16 R104, gdesc[UR12].tnspA, R104 ;  /* 0x206000000c6879f0 */ /* 0x000fec0008701868 */
[----:B------:R-:W-:-:S02]  /*5000*/  MOV R22, UR11 ;  /* 0x0000000b00167c02 */ /* 0x000fc40008000f00 */
[----:B------:R-:W-:Y:S02]  /*5010*/  MOV R23, UR10 ;  /* 0x0000000a00177c02 */ /* 0x000fe40008000f00 */
[----:B------:R-:W-:Y:S02]  /*5020*/  MOV R120, UR9 ;  /* 0x0000000900787c02 */ /* 0x000fe40008000f00 */
[----:B------:R-:W-:Y:S01]  /*5030*/  MOV R121, UR8 ;  /* 0x0000000800797c02 */ /* 0x000fe20008000f00 */
[----:B------:R-:W-:Y:S01]  /*5040*/  HGMMA.64x32x16.F32.BF16 R104, gdesc[UR8].tnspA, R104 ;  /* 0x20600000086879f0 */ /* 0x000fe20008701868 */
[----:B------:R-:W-:Y:S01]  /*5050*/  UIADD3.64 UR10, UR54, 0xfe, URZ ;  /* 0x000000fe360a7897 */ /* 0x000fe2000fffe03f */
[----:B------:R-:W-:Y:S01]  /*5060*/  UMOV UR8, UR56 ;  /* 0x0000003800087c82 */ /* 0x000fe20008000000 */
[----:B------:R-:W-:-:S07]  /*5070*/  UMOV UR9, UR57 ;  /* 0x0000003900097c82 */ /* 0x000fce0008000000 */
[----:B------:R-:W-:Y:S01]  /*5080*/  HGMMA.64x32x16.F32.BF16 R88, gdesc[UR8].tnspA, RZ, !UPT ;  /* 0x20600000085879f0 */ /* 0x000fe2000c7018ff */
[----:B------:R-:W-:Y:S02]  /*5090*/  MOV R18, UR15 ;  /* 0x0000000f00127c02 */ /* 0x000fe40008000f00 */
[----:B------:R-:W-:Y:S01]  /*50a0*/  MOV R19, UR14 ;  /* 0x0000000e00137c02 */ /* 0x000fe20008000f00 */
[----:B------:R-:W-:Y:S01]  /*50b0*/  UIADD3.64 UR14, UR54, 0x100, URZ ;  /* 0x00000100360e7897 */ /* 0x000fe2000fffe03f */
[----:B------:R-:W-:Y:S01]  /*50c0*/  MOV R20, UR13 ;  /* 0x0000000d00147c02 */ /* 0x000fe20008000f00 */
[----:B------:R-:W-:Y:S01]  /*50d0*/  UMOV UR13, UR53 ;  /* 0x00000035000d7c82 */ /* 0x000fe20008000000 */
[----:B------:R-:W-:Y:S01]  /*50e0*/  MOV R21, UR12 ;  /* 0x0000000c00157c02 */ /* 0x000fe20008000f00 */
[----:B------:R-:W-:Y:S01]  /*50f0*/  UMOV UR12, UR52 ;  /* 0x00000034000c7c82 */ /* 0x000fe20008000000 */
[----:B------:R-:W-:-:S04]  /*5100*/  UIADD3.64 UR10, UR54, 0x102, URZ ;  /* 0x00000102360a7897 */ /* 0x000fc8000fffe03f */
[----:B------:R-:W-:Y:S01]  /*5110*/  HGMMA.64x32x16.F32.BF16 R88, gdesc[UR12].tnspA, R88 ;  /* 0x206000000c5879f0 */ /* 0x000fe20008701858 */
[----:B------:R-:W-:Y:S01]  /*5120*/  UMOV UR8, UR6 ;  /* 0x0000000600087c82 */ /* 0x000fe20008000000 */
[----:B------:R-:W-:Y:S01]  /*5130*/  UMOV UR9, UR7 ;  /* 0x0000000700097c82 */ /* 0x000fe20008000000 */
[----:B------:R-:W-:Y:S02]  /*5140*/  UIADD3.64 UR14, UR54, 0x104, URZ ;  /* 0x00000104360e7897 */ /* 0x000fe4000fffe03f */
[----:B------:R-:W-:Y:S01]  /*5150*/  HGMMA.64x32x16.F32.BF16 R88, gdesc[UR8].tnspA, R88 ;  /* 0x20600000085879f0 */ /* 0x000fe20008701858 */
[----:B------:R-:W-:Y:S01]  /*5160*/  UMOV UR12, UR58 ;  /* 0x0000003a000c7c82 */ /* 0x000fe20008000000 */
[----:B------:R-:W-:Y:S01]  /*5170*/  UMOV UR13, UR59 ;  /* 0x0000003b000d7c82 */ /* 0x000fe20008000000 */
[----:B------:R-:W-:-:S04]  /*5180*/  UIADD3.64 UR6, UR54, 0x2fe, URZ ;  /* 0x000002fe36067897 */ /* 0x000fc8000fffe03f */
[----:B------:R-:W-:Y:S01]  /*5190*/  HGMMA.64x32x16.F32.BF16 R88, gdesc[UR12].tnspA, R88 ;  /* 0x206000000c5879f0 */ /* 0x000fe20008701858 */
        /* <DEDUP_REMOVED lines=38> */
[----:B------:R-:W-:Y:S02]  /*5400*/  R2UR UR13, R20 ;  /* 0x00000000140d72ca */ /* 0x000fe400000e0000 */
[----:B------:R-:W-:-:S11]  /*5410*/  R2UR UR12, R21 ;  /* 0x00000000150c72ca */ /* 0x000fd600000e0000 */
[----:B------:R-:W-:Y:S02]  /*5420*/  UMOV UR9, UR13 ;  /* 0x0000000d00097c82 */ /* 0x000fe40008000000 */
[----:B------:R-:W-:Y:S02]  /*5430*/  UMOV UR8, UR12 ;  /* 0x0000000c00087c82 */ /* 0x000fe40008000000 */
[----:B------:R-:W-:Y:S01]  /*5440*/  HGMMA.64x32x16.F32.BF16 R88, gdesc[UR8].tnspA, R88 ;  /* 0x20600000085879f0 */ /* 0x000fe20008701858 */
[----:B------:R-:W-:Y:S02]  /*5450*/  R2UR UR9, R120 ;  /* 0x00000000780972ca */ /* 0x000fe400000e0000 */
[----:B------:R-:W-:Y:S01]  /*5460*/  R2UR UR8, R121 ;  /* 0x00000000790872ca */ /* 0x000fe200000e0000 */
[----:B------:R-:W-:-:S10]  /*5470*/  UIADD3.64 UR6, UR54, 0x704, URZ ;  /* 0x0000070436067897 */ /* 0x000fd4000fffe03f */
[----:B------:R-:W-:Y:S02]  /*5480*/  UMOV UR5, UR9 ;  /* 0x0000000900057c82 */ /* 0x000fe40008000000 */
[----:B------:R-:W-:Y:S01]  /*5490*/  UMOV UR4, UR8 ;  /* 0x0000000800047c82 */ /* 0x000fe20008000000 */
[----:B------:R-:W-:Y:S01]  /*54a0*/  IMAD.WIDE R20, R4, 0x2, R242 ;  /* 0x0000000204147825 */ /* 0x000fe200078e02f2 */
[----:B------:R-:W-:Y:S02]  /*54b0*/  R2UR UR11, R22 ;  /* 0x00000000160b72ca */ /* 0x000fe400000e0000 */
[----:B------:R-:W-:Y:S01]  /*54c0*/  R2UR UR10, R23 ;  /* 0x00000000170a72ca */ /* 0x000fe200000e0000 */
[----:B------:R-:W-:Y:S01]  /*54d0*/  IMAD.WIDE R22, R4, 0x2, R240 ;  /* 0x0000000204167825 */ /* 0x000fe200078e02f0 */
[----:B------:R-:W-:Y:S01]  /*54e0*/  R2UR UR15, R18 ;  /* 0x00000000120f72ca */ /* 0x000fe200000e0000 */
[----:B------:R-:W0:Y:S01]  /*54f0*/  LDC R241, c[0x0][0x238] ;  /* 0x00008e00fff17b82 */ /* 0x000e220000000800 */
[----:B------:R-:W-:Y:S01]  /*5500*/  R2UR UR14, R19 ;  /* 0x00000000130e72ca */ /* 0x000fe200000e0000 */
[----:B----4-:R-:W-:-:S02]  /*5510*/  IMAD.WIDE R18, R4, 0x2, R200 ;  /* 0x0000000204127825 */ /* 0x010fc400078e02c8 */
[----:B------:R-:W4:Y:S01]  /*5520*/  LDL.64 R200, [R1+0xc8] ;  /* 0x0000c80001c87983 */ /* 0x000f220000100a00 */
[----:B------:R-:W-:Y:S01]  /*5530*/  HGMMA.64x32x16.F32.BF16 R88, gdesc[UR4].tnspA, R88, gsb0 ;  /* 0x20600000045879f0 */ /* 0x000fe20008001858 */
[----:B------:R-:W-:Y:S02]  /*5540*/  R2UR UR5, R174 ;  /* 0x00000000ae0572ca */ /* 0x000fe400000e0000 */
[----:B------:R-:W-:-:S13]  /*5550*/  R2UR UR4, R175 ;  /* 0x00000000af0472ca */ /* 0x000fda00000e0000 */
[----:B------:R-:W4:Y:S04]  /*5560*/  LDG.E.U16 R21, desc[UR4][R20.64] ;  /* 0x0000000414157981 */ /* 0x000f28000c1e1500 */
[----:B------:R1:W4:Y:S04]  /*5570*/  LDG.E.U16 R174, desc[UR4][R164.64] ;  /* 0x00000004a4ae7981 */ /* 0x000328000c1e1500 */
[----:B------:R5:W4:Y:S04]  /*5580*/  LDG.E.U16 R175, desc[UR4][R166.64] ;  /* 0x00000004a6af7981 */ /* 0x000b28000c1e1500 */
[----:B------:R0:W4:Y:S01]  /*5590*/  LDG.E.U16 R20, desc[UR4][R22.64] ;  /* 0x0000000416147981 */ /* 0x000122000c1e1500 */
[----:B-1----:R-:W-:-:S03]  /*55a0*/  IMAD.WIDE R164, R4, 0x2, R220 ;  /* 0x0000000204a47825 */ /* 0x002fc600078e02dc */
[----:B------:R-:W4:Y:S01]  /*55b0*/  LDL.64 R220, [R1+0xa8] ;  /* 0x0000a80001dc7983 */ /* 0x000f220000100a00 */
[----:B-----5:R-:W-:-:S03]  /*55c0*/  IMAD.WIDE R166, R4, 0x2, R214 ;  /* 0x0000000204a67825 */ /* 0x020fc600078e02d6 */
[----:B------:R-:W5:Y:S01]  /*55d0*/  LDL.64 R214, [R1+0x98] ;  /* 0x0000980001d67983 */ /* 0x000f620000100a00 */
[----:B0-----:R-:W-:-:S03]  /*55e0*/  IMAD.WIDE R22, R4, 0x2, R230 ;  /* 0x0000000204167825 */ /* 0x001fc600078e02e6 */
[----:B------:R-:W5:Y:S04]  /*55f0*/  LDG.E.U16 R164, desc[UR4][R164.64] ;  /* 0x00000004a4a47981 */ /* 0x000f68000c1e1500 */
[----:B------:R0:W5:Y:S01]  /*5600*/  LDG.E.U16 R183, desc[UR4][R22.64] ;  /* 0x0000000416b77981 */ /* 0x000162000c1e1500 */
[----:B------:R-:W-:-:S03]  /*5610*/  IMAD.WIDE R172, R4, 0x2, R172 ;  /* 0x0000000204ac7825 */ /* 0x000fc600078e02ac */
[----:B------:R-:W5:Y:S01]  /*5620*/  LDG.E.U16 R167, desc[UR4][R166.64] ;  /* 0x00000004a6a77981 */ /* 0x000f62000c1e1500 */
[----:B--2---:R-:W-:-:S03]  /*5630*/  IMAD.WIDE R176, R4, 0x2, R176 ;  /* 0x0000000204b07825 */ /* 0x004fc600078e02b0 */
[----:B------:R-:W2:Y:S01]  /*5640*/  LDG.E.U16 R165, desc[UR4][R168.64] ;  /* 0x00000004a8a57981 */ /* 0x000ea2000c1e1500 */
[----:B0-----:R-:W-:-:S03]  /*5650*/  IMAD.WIDE R22, R4, 0x2, R206 ;  /* 0x0000000204167825 */ /* 0x001fc600078e02ce */
[----:B------:R-:W2:Y:S04]  /*5660*/  LDL.64 R206, [R1+0x70] ;  /* 0x0000700001ce7983 */ /* 0x000ea80000100a00 */
[----:B------:R0:W2:Y:S01]  /*5670*/  LDG.E.U16 R185, desc[UR4][R22.64] ;  /* 0x0000000416b97981 */ /* 0x0000a2000c1e1500 */
[----:B---3--:R-:W-:-:S03]  /*5680*/  IMAD.WIDE R180, R4, 0x2, R180 ;  /* 0x0000000204b47825 */ /* 0x008fc600078e02b4 */
[----:B------:R-:W3:Y:S01]  /*5690*/  LDG.E.U16 R184, desc[UR4][R172.64] ;  /* 0x00000004acb87981 */ /* 0x000ee2000c1e1500 */
[----:B------:R-:W-:-:S03]  /*56a0*/  IMAD.WIDE R192, R4, 0x2, R192 ;  /* 0x0000000204c07825 */ /* 0x000fc600078e02c0 */
[----:B------:R-:W3:Y:S01]  /*56b0*/  LDG.E.U16 R166, desc[UR4][R176.64] ;  /* 0x00000004b0a67981 */ /* 0x000ee2000c1e1500 */
[----:B0-----:R-:W-:-:S03]  /*56c0*/  IMAD.WIDE R22, R4, 0x2, R178 ;  /* 0x0000000204167825 */ /* 0x001fc600078e02b2 */
[----:B------:R0:W3:Y:S04]  /*56d0*/  LDG.E.U16 R182, desc[UR4][R192.64] ;  /* 0x00000004c0b67981 */ /* 0x0000e8000c1e1500 */
[----:B------:R1:W3:Y:S01]  /*56e0*/  LDG.E.U16 R179, desc[UR4][R22.64] ;  /* 0x0000000416b37981 */ /* 0x0002e2000c1e1500 */
[----:B------:R-:W-:-:S03]  /*56f0*/  IMAD.WIDE R120, R4, 0x2, R238 ;  /* 0x0000000204787825 */ /* 0x000fc600078e02ee */
[----:B------:R-:W3:Y:S01]  /*5700*/  LDL.64 R238, [R1+0x48] ;  /* 0x0000480001ee7983 */ /* 0x000ee20000100a00 */
[----:B0-----:R-:W-:-:S03]  /*5710*/  IMAD.WIDE R192, R4, 0x2, R202 ;  /* 0x0000000204c07825 */ /* 0x001fc600078e02ca */
[----:B------:R-:W3:Y:S01]  /*5720*/  LDL.64 R202, [R1+0x30] ;  /* 0x0000300001ca7983 */ /* 0x000ee20000100a00 */
[----:B-1----:R-:W-:-:S03]  /*5730*/  IMAD.WIDE R22, R4, 0x2, R210 ;  /* 0x0000000204167825 */ /* 0x002fc600078e02d2 */
[----:B------:R-:W3:Y:S01]  /*5740*/  LDL.64 R210, [R1+0x50] ;  /* 0x0000500001d27983 */ /* 0x000ee20000100a00 */
[----:B------:R-:W-:-:S03]  /*5750*/  IMAD.WIDE R196, R4, 0x2, R196 ;  /* 0x0000000204c47825 */ /* 0x000fc600078e02c4 */
[----:B------:R-:W3:Y:S04]  /*5760*/  LDL.64 R230, [R1+0x28] ;  /* 0x0000280001e67983 */ /* 0x000ee80000100a00 */
[----:B------:R-:W3:Y:S04]  /*5770*/  LDG.E.U16 R18, desc[UR4][R18.64] ;  /* 0x0000000412127981 */ /* 0x000ee8000c1e1500 */
[----:B------:R-:W3:Y:S01]  /*5780*/  LDG.E.U16 R120, desc[UR4][R120.64] ;  /* 0x0000000478787981 */ /* 0x000ee2000c1e1500 */
[----:B------:R-:W-:-:S03]  /*5790*/  IMAD.WIDE R194, R4, 0x2, R194 ;  /* 0x0000000204c27825 */ /* 0x000fc600078e02c2 */
[----:B------:R-:W3:Y:S01]  /*57a0*/  LDG.E.U16 R190, desc[UR4][R190.64] ;  /* 0x00000004bebe7981 */ /* 0x000ee2000c1e1500 */
[----:B------:R-:W-:-:S03]  /*57b0*/  IMAD.WIDE R170, R4, 0x2, R170 ;  /* 0x0000000204aa7825 */ /* 0x000fc600078e02aa */
[----:B------:R-:W3:Y:S04]  /*57c0*/  LDG.E.U16 R19, desc[UR4][R194.64] ;  /* 0x00000004c2137981 */ /* 0x000ee8000c1e1500 */
[----:B------:R-:W3:Y:S01]  /*57d0*/  LDG.E.U16 R170, desc[UR4][R170.64] ;  /* 0x00000004aaaa7981 */ /* 0x000ee2000c1e1500 */
[----:B----4-:R-:W-:-:S03]  /*57e0*/  IMAD.WIDE R168, R4, 0x2, R200 ;  /* 0x0000000204a87825 */ /* 0x010fc600078e02c8 */
[----:B------:R-:W4:Y:S04]  /*57f0*/  LDL.64 R200, [R1+0x60] ;  /* 0x0000600001c87983 */ /* 0x000f280000100a00 */
[----:B------:R-:W4:Y:S04]  /*5800*/  LDG.E.U16 R168, desc[UR4][R168.64] ;  /* 0x00000004a8a87981 */ /* 0x000f28000c1e1500 */
[----:B------:R-:W4:Y:S04]  /*5810*/  LDG.E.U16 R169, desc[UR4][R180.64] ;  /* 0x00000004b4a97981 */ /* 0x000f28000c1e1500 */
[----:B------:R0:W4:Y:S04]  /*5820*/  LDG.E.U16 R181, desc[UR4][R22.64] ;  /* 0x0000000416b57981 */ /* 0x000128000c1e1500 */
[----:B------:R-:W4:Y:S01]  /*5830*/  LDG.E.U16 R180, desc[UR4][R196.64] ;  /* 0x00000004c4b47981 */ /* 0x000f22000c1e1500 */
[----:B0-----:R-:W-:-:S03]  /*5840*/  IMAD.WIDE R22, R4, 0x2, R198 ;  /* 0x0000000204167825 */ /* 0x001fc600078e02c6 */
[----:B------:R-:W4:Y:S04]  /*5850*/  LDL.64 R198, [R1+0x58] ;  /* 0x0000580001c67983 */ /* 0x000f280000100a00 */
[----:B------:R-:W4:Y:S04]  /*5860*/  LDG.E.U16 R22, desc[UR4][R22.64] ;  /* 0x0000000416167981 */ /* 0x000f28000c1e1500 */
[----:B------:R-:W4:Y:S01]  /*5870*/  LDG.E.U16 R23, desc[UR4][R192.64] ;  /* 0x00000004c0177981 */ /* 0x000f22000c1e1500 */
[----:B------:R-:W-:-:S03]  /*5880*/  IMAD.WIDE R172, R4, 0x2, R220 ;  /* 0x0000000204ac7825 */ /* 0x000fc600078e02dc */
[----:B------:R-:W4:Y:S01]  /*5890*/  LDL.64 R220, [R1+0x10] ;  /* 0x0000100001dc7983 */ /* 0x000f220000100a00 */
[----:B-----5:R-:W-:-:S03]  /*58a0*/  IMAD.WIDE R176, R4, 0x2, R214 ;  /* 0x0000000204b07825 */ /* 0x020fc600078e02d6 */
[----:B------:R-:W5:Y:S04]  /*58b0*/  LDG.E.U16 R172, desc[UR4][R172.64] ;  /* 0x00000004acac7981 */ /* 0x000f68000c1e1500 */
[----:B------:R-:W5:Y:S04]  /*58c0*/  LDL.64 R214, [R1+0x8] ;  /* 0x0000080001d67983 */ /* 0x000f680000100a00 */
[----:B------:R2:W5:Y:S02]  /*58d0*/  LDG.E.U16 R173, desc[UR4][R176.64] ;  /* 0x00000004b0ad7981 */ /* 0x000564000c1e1500 */
[----:B--2---:R-:W-:-:S02]  /*58e0*/  IMAD.WIDE R176, R4, 0x2, R206 ;  /* 0x0000000204b07825 */ /* 0x004fc400078e02ce */
[----:B------:R-:W2:Y:S02]  /*58f0*/  LDL.64 R206, [R1+0x18] ;  /* 0x0000180001ce7983 */ /* 0x000ea40000100a00 */
[C---:B---3--:R-:W-:Y:S02]  /*5900*/  IMAD.WIDE R196, R4.reuse, 0x2, R210 ;  /* 0x0000000204c47825 */ /* 0x048fe400078e02d2 */
[----:B------:R-:W3:Y:S04]  /*5910*/  LDG.E.U16 R176, desc[UR4][R176.64] ;  /* 0x00000004b0b07981 */ /* 0x000ee8000c1e1500 */
[----:B------:R-:W3:Y:S01]  /*5920*/  LDL.64 R210, [R1] ;  /* 0x0000000001d27983 */ /* 0x000ee20000100a00 */
[----:B------:R-:W-:-:S03]  /*5930*/  IMAD.WIDE R194, R4, 0x2, R238 ;  /* 0x0000000204c27825 */ /* 0x000fc600078e02ee */
[----:B------:R0:W3:Y:S01]  /*5940*/  LDG.E.U16 R171, desc[UR4][R196.64] ;  /* 0x00000004c4ab7981 */ /* 0x0000e2000c1e1500 */
[----:B------:R-:W-:-:S03]  /*5950*/  IMAD.WIDE R192, R4, 0x2, R236 ;  /* 0x0000000204c07825 */ /* 0x000fc600078e02ec */
[----:B------:R-:W3:Y:S01]  /*5960*/  LDG.E.U16 R160, desc[UR4][R194.64] ;  /* 0x00000004c2a07981 */ /* 0x000ee2000c1e1500 */
[----:B------:R-:W-:-:S03]  /*5970*/  IMAD.WIDE R202, R4, 0x2, R202 ;  /* 0x0000000204ca7825 */ /* 0x000fc600078e02ca */
[----:B------:R1:W3:Y:S01]  /*5980*/  LDG.E.U16 R177, desc[UR4][R192.64] ;  /* 0x00000004c0b17981 */ /* 0x0002e2000c1e1500 */
[----:B0-----:R-:W-:-:S03]  /*5990*/  IMAD.WIDE R196, R4, 0x2, R230 ;  /* 0x0000000204c47825 */ /* 0x001fc600078e02e6 */
[----:B------:R-:W3:Y:S01]  /*59a0*/  LDG.E.U16 R202, desc[UR4][R202.64] ;  /* 0x00000004caca7981 */ /* 0x000ee2000c1e1500 */
[----:B-1----:R-:W-:-:S03]  /*59b0*/  IMAD.WIDE R192, R4, 0x2, R226 ;  /* 0x0000000204c07825 */ /* 0x002fc600078e02e2 */
[----:B------:R-:W3:Y:S01]  /*59c0*/  LDG.E.U16 R203, desc[UR4][R196.64] ;  /* 0x00000004c4cb7981 */ /* 0x000ee2000c1e1500 */
[----:B------:R-:W-:Y:S02]  /*59d0*/  WARPGROUP.DEPBAR.LE gsb0, 0x0 ;  /* 0x00008000000079c5 */ /* 0x000fe40000010000 */
[----:B----4-:R-:W-:-:S05]  /*59e0*/  IMAD.WIDE R200, R4, 0x2, R200 ;  /* 0x0000000204c87825 */ /* 0x010fca00078e02c8 */
[----:B------:R0:W4:Y:S02]  /*59f0*/  LDG.E.U16 R178, desc[UR4][R200.64] ;  /* 0x00000004c8b27981 */ /* 0x000124000c1e1500 */
[----:B0-----:R-:W-:-:S06]  /*5a00*/  IMAD.WIDE R200, R4, 0x2, R248 ;  /* 0x0000000204c87825 */ /* 0x001fcc00078e02f8 */
[----:B------:R-:W4:Y:S01]  /*5a10*/  LDG.E.U16 R200, desc[UR4][R200.64] ;  /* 0x00000004c8c87981 */ /* 0x000f22000c1e1500 */
[----:B------:R-:W-:-:S05]  /*5a20*/  IMAD.WIDE R198, R4, 0x2, R198 ;  /* 0x0000000204c67825 */ /* 0x000fca00078e02c6 */
[----:B------:R0:W4:Y:S02]  /*5a30*/  LDG.E.U16 R121, desc[UR4][R198.64] ;  /* 0x00000004c6797981 */ /* 0x000124000c1e1500 */
[----:B0-----:R-:W-:-:S05]  /*5a40*/  IMAD.WIDE R198, R4, 0x2, R234 ;  /* 0x0000000204c67825 */ /* 0x001fca00078e02ea */
[----:B------:R0:W4:Y:S02]  /*5a50*/  LDG.E.U16 R191, desc[UR4][R198.64] ;  /* 0x00000004c6bf7981 */ /* 0x000124000c1e1500 */
[----:B0-----:R-:W-:-:S04]  /*5a60*/  IMAD.WIDE R198, R4, 0x2, R250 ;  /* 0x0000000204c67825 */ /* 0x001fc800078e02fa */
[C---:B--2---:R-:W-:Y:S02]  /*5a70*/  IMAD.WIDE R194, R4.reuse, 0x2, R206 ;  /* 0x0000000204c27825 */ /* 0x044fe400078e02ce */
[----:B------:R0:W2:Y:S04]  /*5a80*/  LDG.E.U16 R206, desc[UR4][R192.64] ;  /* 0x00000004c0ce7981 */ /* 0x0000a8000c1e1500 */
[----:B------:R5:W2:Y:S01]  /*5a90*/  LDG.E.U16 R207, desc[UR4][R194.64] ;  /* 0x00000004c2cf7981 */ /* 0x000aa2000c1e1500 */
[----:B0-----:R-:W-:-:S04]  /*5aa0*/  IMAD.WIDE R192, R4, 0x2, R220 ;  /* 0x0000000204c07825 */ /* 0x001fc800078e02dc */
[C---:B-----5:R-:W-:Y:S02]  /*5ab0*/  IMAD.WIDE R194, R4.reuse, 0x2, R214 ;  /* 0x0000000204c27825 */ /* 0x060fe400078e02d6 */
[----:B------:R-:W5:Y:S02]  /*5ac0*/  LDG.E.U16 R215, desc[UR4][R198.64] ;  /* 0x00000004c6d77981 */ /* 0x000f64000c1e1500 */
[C---:B---3--:R-:W-:Y:S02]  /*5ad0*/  IMAD.WIDE R196, R4.reuse, 0x2, R210 ;  /* 0x0000000204c47825 */ /* 0x048fe400078e02d2 */
[----:B------:R0:W3:Y:S04]  /*5ae0*/  LDG.E.U16 R211, desc[UR4][R194.64] ;  /* 0x00000004c2d37981 */ /* 0x0000e8000c1e1500 */
[----:B------:R1:W5:Y:S04]  /*5af0*/  LDG.E.U16 R210, desc[UR4][R192.64] ;  /* 0x00000004c0d27981 */ /* 0x000368000c1e1500 */
[----:B------:R1:W5:Y:S01]  /*5b00*/  LDG.E.U16 R214, desc[UR4][R196.64] ;  /* 0x00000004c4d67981 */ /* 0x000362000c1e1500 */
[----:B0-----:R-:W-:-:S04]  /*5b10*/  IMAD.WIDE R194, R4, 0x2, R232 ;  /* 0x0000000204c27825 */ /* 0x001fc800078e02e8 */
[C---:B-1----:R-:W-:Y:S01]  /*5b20*/  IMAD.WIDE R192, R4.reuse, 0x2, R246 ;  /* 0x0000000204c07825 */ /* 0x042fe200078e02f6 */
[----:B------:R0:W5:Y:S03]  /*5b30*/  LDG.E.U16 R220, desc[UR4][R194.64] ;  /* 0x00000004c2dc7981 */ /* 0x000166000c1e1500 */
[C---:B------:R-:W-:Y:S01]  /*5b40*/  IMAD.WIDE R196, R4.reuse, 0x2, R228 ;  /* 0x0000000204c47825 */ /* 0x040fe200078e02e4 */
[----:B------:R1:W5:Y:S03]  /*5b50*/  LDG.E.U16 R201, desc[UR4][R192.64] ;  /* 0x00000004c0c97981 */ /* 0x000366000c1e1500 */
[C---:B------:R-:W-:Y:S01]  /*5b60*/  IMAD.WIDE R198, R4.reuse, 0x2, R224 ;  /* 0x0000000204c67825 */ /* 0x040fe200078e02e0 */
[----:B------:R1:W5:Y:S03]  /*5b70*/  LDG.E.U16 R221, desc[UR4][R196.64] ;  /* 0x00000004c4dd7981 */ /* 0x000366000c1e1500 */
[----:B0-----:R-:W-:-:S02]  /*5b80*/  IMAD.WIDE R194, R4, 0x2, R218 ;  /* 0x0000000204c27825 */ /* 0x001fc400078e02da */
[----:B------:R-:W5:Y:S02]  /*5b90*/  LDG.E.U16 R198, desc[UR4][R198.64] ;  /* 0x00000004c6c67981 */ /* 0x000f64000c1e1500 */
[C---:B-1----:R-:W-:Y:S02]  /*5ba0*/  IMAD.WIDE R192, R4.reuse, 0x2, R222 ;  /* 0x0000000204c07825 */ /* 0x042fe400078e02de */
[----:B------:R0:W5:Y:S02]  /*5bb0*/  LDG.E.U16 R226, desc[UR4][R194.64] ;  /* 0x00000004c2e27981 */ /* 0x000164000c1e1500 */
[C---:B------:R-:W-:Y:S02]  /*5bc0*/  IMAD.WIDE R196, R4.reuse, 0x2, R216 ;  /* 0x0000000204c47825 */ /* 0x040fe400078e02d8 */
[----:B------:R1:W5:Y:S04]  /*5bd0*/  LDG.E.U16 R199, desc[UR4][R192.64] ;  /* 0x00000004c0c77981 */ /* 0x000368000c1e1500 */
[----:B------:R1:W5:Y:S01]  /*5be0*/  LDG.E.U16 R227, desc[UR4][R196.64] ;  /* 0x00000004c4e37981 */ /* 0x000362000c1e1500 */
[----:B0-----:R-:W-:-:S04]  /*5bf0*/  IMAD.WIDE R194, R4, 0x2, R208 ;  /* 0x0000000204c27825 */ /* 0x001fc800078e02d0 */
[C---:B-1----:R-:W-:Y:S01]  /*5c00*/  IMAD.WIDE R192, R4.reuse, 0x2, R212 ;  /* 0x0000000204c07825 */ /* 0x042fe200078e02d4 */
[----:B------:R0:W5:Y:S03]  /*5c10*/  LDG.E.U16 R231, desc[UR4][R194.64] ;  /* 0x00000004c2e77981 */ /* 0x000166000c1e1500 */
[C---:B------:R-:W-:Y:S01]  /*5c20*/  IMAD.WIDE R196, R4.reuse, 0x2, R204 ;  /* 0x0000000204c47825 */ /* 0x040fe200078e02cc */
        /* <DEDUP_REMOVED lines=21> */
[C---:B-1----:R-:W-:Y:S02]  /*5d80*/  IMAD.WIDE R192, R4.reuse, 0x2, R144 ;  /* 0x0000000204c07825 */ /* 0x042fe400078e0290 */
[----:B------:R0:W5:Y:S02]  /*5d90*/  LDG.E.U16 R194, desc[UR4][R194.64] ;  /* 0x00000004c2c27981 */ /* 0x000164000c1e1500 */
[----:B------:R-:W-:Y:S02]  /*5da0*/  IMAD.WIDE R196, R4, 0x2, R140 ;  /* 0x0000000204c47825 */ /* 0x000fe400078e028c */
[----:B------:R1:W5:Y:S04]  /*5db0*/  LDG.E.U16 R192, desc[UR4][R192.64] ;  /* 0x00000004c0c07981 */ /* 0x000368000c1e1500 */
[----:B------:R4:W5:Y:S01]  /*5dc0*/  LDG.E.U16 R196, desc[UR4][R196.64] ;  /* 0x00000004c4c47981 */ /* 0x000962000c1e1500 */
[-C--:B0-----:R-:W-:Y:S01]  /*5dd0*/  FMUL R195, R105, R241.reuse ;  /* 0x000000f169c37220 */ /* 0x081fe20000400000 */
[----:B------:R-:W-:Y:S01]  /*5de0*/  BAR.SYNC.DEFER_BLOCKING 0x0 ;  /* 0x0000000000007b1d */ /* 0x000fe20000010000 */
[----:B-1----:R-:W-:-:S05]  /*5df0*/  FMUL R193, R104, R241 ;  /* 0x000000f168c17220 */ /* 0x002fca0000400000 */
[----:B------:R-:W-:Y:S01]  /*5e00*/  FMNMX R193, R193, R195, !PT ;  /* 0x000000c3c1c17209 */ /* 0x000fe20007800000 */
[----:B------:R-:W-:-:S05]  /*5e10*/  FMUL R195, R108, R241 ;  /* 0x000000f16cc37220 */ /* 0x000fca0000400000 */
        /* <DEDUP_REMOVED lines=25> */
[----:B------:R-:W-:Y:S01]  /*5fb0*/  FMUL R195, R101, R241 ;  /* 0x000000f165c37220 */ /* 0x000fe20000400000 */
[----:B------:R-:W-:Y:S04]  /*5fc0*/  STS.U16 [R0+0x8000], R18 ;  /* 0x0080001200007388 */ /* 0x000fe80000000400 */
[----:B------:R-:W-:Y:S01]  /*5fd0*/  FMNMX R193, R195, R193, !PT ;  /* 0x000000c1c3c17209 */ /* 0x000fe20007800000 */
[----:B------:R0:W-:Y:S04]  /*5fe0*/  STS.U16 [R0+0x8400], R21 ;  /* 0x0084001500007388 */ /* 0x0001e80000000400 */
[----:B------:R-:W1:Y:S04]  /*5ff0*/  SHFL.BFLY PT, R18, R193, 0x2, 0x1f ;  /* 0x0c401f00c1127f89 */ /* 0x000e6800000e0000 */
[----:B------:R0:W-:Y:S02]  /*6000*/  STS.U16 [R0+0x8800], R20 ;  /* 0x0088001400007388 */ /* 0x0001e40000000400 */
[-C--:B0-----:R-:W-:Y:S01]  /*6010*/  FMUL R21, R107, R241.reuse ;  /* 0x000000f16b157220 */ /* 0x081fe20000400000 */
[----:B------:R-:W-:-:S05]  /*6020*/  FMUL R20, R106, R241 ;  /* 0x000000f16a147220 */ /* 0x000fca0000400000 */
[----:B------:R-:W-:Y:S01]  /*6030*/  FMNMX R20, R20, R21, !PT ;  /* 0x0000001514147209 */ /* 0x000fe20007800000 */
[----:B------:R-:W-:-:S05]  /*6040*/  FMUL R21, R110, R241 ;  /* 0x000000f16e157220 */ /* 0x000fca0000400000 */
[----:B------:R-:W-:Y:S01]  /*6050*/  FMNMX R20, R21, R20, !PT ;  /* 0x0000001415147209 */ /* 0x000fe20007800000 */
[----:B------:R-:W-:Y:S01]  /*6060*/  FMUL R21, R111, R241 ;  /* 0x000000f16f157220 */ /* 0x000fe20000400000 */
[----:B-1----:R-:W-:-:S04]  /*6070*/  FMNMX R18, R193, R18, !PT ;  /* 0x00000012c1127209 */ /* 0x002fc80007800000 */
[----:B------:R-:W-:Y:S01]  /*6080*/  FMNMX R20, R21, R20, !PT ;  /* 0x0000001415147209 */ /* 0x000fe20007800000 */
[-C--:B------:R-:W-:Y:S01]  /*6090*/  FMUL R21, R114, R241.reuse ;  /* 0x000000f172157220 */ /* 0x080fe20000400000 */
[----:B------:R0:W-:Y:S04]  /*60a0*/  STS.U16 [R0+0x8c00], R120 ;  /* 0x008c007800007388 */ /* 0x0001e80000000400 */
[----:B------:R-:W-:Y:S02]  /*60b0*/  FMNMX R21, R21, R20, !PT ;  /* 0x0000001415157209 */ /* 0x000fe40007800000 */
[----:B------:R-:W1:Y:S01]  /*60c0*/  SHFL.BFLY PT, R20, R18, 0x1, 0x1f ;  /* 0x0c201f0012147f89 */ /* 0x000e6200000e0000 */
[----:B0-----:R-:W-:-:S05]  /*60d0*/  FMUL R120, R115, R241 ;  /* 0x000000f173787220 */ /* 0x001fca0000400000 */
[----:B------:R-:W-:Y:S01]  /*60e0*/  FMNMX R21, R120, R21, !PT ;  /* 0x0000001578157209 */ /* 0x000fe20007800000 */
[----:B------:R-:W-:-:S05]  /*60f0*/  FMUL R120, R118, R241 ;  /* 0x000000f176787220 */ /* 0x000fca0000400000 */
[----:B------:R-:W-:Y:S01]  /*6100*/  FMNMX R21, R120, R21, !PT ;  /* 0x0000001578157209 */ /* 0x000fe20007800000 */
[----:B------:R-:W-:-:S05]  /*6110*/  FMUL R120, R119, R241 ;  /* 0x000000f177787220 */ /* 0x000fca0000400000 */
[----:B------:R-:W-:Y:S01]  /*6120*/  FMNMX R21, R120, R21, !PT ;  /* 0x0000001578157209 */ /* 0x000fe20007800000 */
[-C--:B------:R-:W-:Y:S01]  /*6130*/  FMUL R120, R90, R241.reuse ;  /* 0x000000f15a787220 */ /* 0x080fe20000400000 */
[----:B-1----:R-:W-:Y:S01]  /*6140*/  FMNMX R18, R18, R20, !PT ;  /* 0x0000001412127209 */ /* 0x002fe20007800000 */
[----:B------:R-:W-:-:S03]  /*6150*/  FMUL R20, R91, R241 ;  /* 0x000000f15b147220 */ /* 0x000fc60000400000 */
[----:B------:R-:W-:Y:S02]  /*6160*/  FMNMX R21, R120, R21, !PT ;  /* 0x0000001578157209 */ /* 0x000fe40007800000 */
[----:B------:R-:W-:Y:S02]  /*6170*/  FMNMX R18, R18, R14, !PT ;  /* 0x0000000e12127209 */ /* 0x000fe40007800000 */
[----:B------:R-:W-:Y:S01]  /*6180*/  FMNMX R21, R20, R21, !PT ;  /* 0x0000001514157209 */ /* 0x000fe20007800000 */
[-C--:B------:R-:W-:Y:S02]  /*6190*/  FMUL R20, R94, R241.reuse ;  /* 0x000000f15e147220 */ /* 0x080fe40000400000 */
[----:B------:R-:W-:-:S03]  /*61a0*/  FFMA R104, R104, R241, -R18 ;  /* 0x000000f168687223 */ /* 0x000fc60000000812 */
[----:B------:R-:W-:Y:S01]  /*61b0*/  FMNMX R21, R20, R21, !PT ;  /* 0x0000001514157209 */ /* 0x000fe20007800000 */
[----:B------:R-:W-:Y:S01]  /*61c0*/  FMUL R20, R104, 1.4426950216293334961 ;  /* 0x3fb8aa3b68147820 */ /* 0x000fe20000400000 */
[-C--:B------:R-:W-:Y:S01]  /*61d0*/  FMUL R104, R95, R241.reuse ;  /* 0x000000f15f687220 */ /* 0x080fe20000400000 */
[----:B------:R-:W-:-:S04]  /*61e0*/  FFMA R105, R105, R241, -R18 ;  /* 0x000000f169697223 */ /* 0x000fc80000000812 */
        /* <DEDUP_REMOVED lines=11> */
[----:B------:R-:W-:-:S04]  /*62a0*/  FMUL R120, R103, R241 ;  /* 0x000000f167787220 */ /* 0x000fc80000400000 */
[----:B------:R-:W-:-:S04]  /*62b0*/  FMNMX R109, R109, R108, !PT ;  /* 0x0000006c6d6d7209 */ /* 0x000fc80007800000 */
[----:B------:R-:W-:-:S05]  /*62c0*/  FMNMX R120, R120, R109, !PT ;  /* 0x0000006d78787209 */ /* 0x000fca0007800000 */
[----:B------:R-:W0:Y:S01]  /*62d0*/  SHFL.BFLY PT, R193, R120, 0x2, 0x1f ;  /* 0x0c401f0078c17f89 */ /* 0x000e2200000e0000 */
[-CC-:B------:R-:W-:Y:S01]  /*62e0*/  FFMA R88, R88, R241.reuse, -R18.reuse ;  /* 0x000000f158587223 */ /* 0x180fe20000000812 */
[----:B------:R-:W-:-:S03]  /*62f0*/  FFMA R112, R112, R241, -R18 ;  /* 0x000000f170707223 */ /* 0x000fc60000000812 */
[----:B------:R-:W-:Y:S01]  /*6300*/  FMUL R88, R88, 1.4426950216293334961 ;  /* 0x3fb8aa3b58587820 */ /* 0x000fe20000400000 */
[----:B------:R-:W-:Y:S01]  /*6310*/  FMUL R108, R112, 1.4426950216293334961 ;  /* 0x3fb8aa3b706c7820 */ /* 0x000fe20000400000 */
[----:B------:R-:W-:Y:S02]  /*6320*/  FFMA R112, R116, R241, -R18 ;  /* 0x000000f174707223 */ /* 0x000fe40000000812 */
[----:B------:R1:W-:Y:S01]  /*6330*/  MUFU.EX2 R116, R88 ;  /* 0x0000005800747308 */ /* 0x0003e20000000800 */
[----:B0-----:R-:W-:-:S05]  /*6340*/  FMNMX R193, R120, R193, !PT ;  /* 0x000000c178c17209 */ /* 0x001fca0007800000 */
[----:B-1----:R-:W0:Y:S01]  /*6350*/  SHFL.BFLY PT, R88, R193, 0x1, 0x1f ;  /* 0x0c201f00c1587f89 */ /* 0x002e2200000e0000 */
[----:B----4-:R-:W1:Y:S01]  /*6360*/  S2R R197, SR_TID.X ;  /* 0x0000000000c57919 */ /* 0x010e620000002100 */
[-CC-:B------:R-:W-:Y:S01]  /*6370*/  FFMA R89, R89, R241.reuse, -R18.reuse ;  /* 0x000000f159597223 */ /* 0x180fe20000000812 */
[-CC-:B------:R-:W-:Y:S01]  /*6380*/  FFMA R113, R113, R241.reuse, -R18.reuse ;  /* 0x000000f171717223 */ /* 0x180fe20000000812 */
[----:B------:R-:W-:Y:S01]  /*6390*/  FFMA R117, R117, R241, -R18 ;  /* 0x000000f175757223 */ /* 0x000fe20000000812 */
[----:B------:R-:W-:Y:S01]  /*63a0*/  STS.U16 [R0+0x9000], R164 ;  /* 0x009000a400007388 */ /* 0x000fe20000000400 */
[----:B------:R-:W-:-:S03]  /*63b0*/  FMUL R89, R89, 1.4426950216293334961 ;  /* 0x3fb8aa3b59597820 */ /* 0x000fc60000400000 */
[----:B------:R-:W-:Y:S04]  /*63c0*/  STS.U16 [R0+0x9400], R165 ;  /* 0x009400a500007388 */ /* 0x000fe80000000400 */
[----:B------:R-:W-:Y:S04]  /*63d0*/  STS.U16 [R0+0x9800], R166 ;  /* 0x009800a600007388 */ /* 0x000fe80000000400 */
[----:B------:R-:W-:Y:S04]  /*63e0*/  STS.U16 [R0+0x9c00], R168 ;  /* 0x009c00a800007388 */ /* 0x000fe80000000400 */
[----:B------:R4:W-:Y:S01]  /*63f0*/  STS.U16 [R0+0xa000], R170 ;  /* 0x00a000aa00007388 */ /* 0x0009e20000000400 */
[----:B0-----:R-:W-:-:S03]  /*6400*/  FMNMX R88, R193, R88, !PT ;  /* 0x00000058c1587209 */ /* 0x001fc60007800000 */
        /* <DEDUP_REMOVED lines=9> */
[----:B--2---:R-:W-:Y:S04]  /*64a0*/  STS.U16 [R0+0xc800], R207 ;  /* 0x00c800cf00007388 */ /* 0x004fe80000000400 */
[----:B---3--:R-:W-:Y:S04]  /*64b0*/  STS.U16 [R0+0xcc00], R211 ;  /* 0x00cc00d300007388 */ /* 0x008fe80000000400 */
        /* <DEDUP_REMOVED lines=44> */
[----:B------:R-:W-:Y:S01]  /*6780*/  FMUL R109, R113, 1.4426950216293334961 ;  /* 0x3fb8aa3b716d7820 */ /* 0x000fe20000400000 */
[----:B----4-:R-:W-:Y:S01]  /*6790*/  FMNMX R170, R88, R15, !PT ;  /* 0x0000000f58aa7209 */ /* 0x010fe20007800000 */
[-CC-:B------:R-:W-:Y:S01]  /*67a0*/  FFMA R164, R93, R241.reuse, -R18.reuse ;  /* 0x000000f15da47223 */ /* 0x180fe20000000812 */
[----:B------:R4:W-:Y:S06]  /*67b0*/  MEMBAR.ALL.CTA ;  /* 0x0000000000007992 */ /* 0x0009ec0000008000 */
[----:B----4-:R-:W4:Y:S01]  /*67c0*/  FENCE.VIEW.ASYNC.S ;  /* 0x00000000000073c6 */ /* 0x010f220000000000 */
[----:B------:R-:W-:Y:S01]  /*67d0*/  FMUL R113, R117, 1.4426950216293334961 ;  /* 0x3fb8aa3b75717820 */ /* 0x000fe20000400000 */
[-C--:B------:R-:W-:Y:S01]  /*67e0*/  FFMA R92, R92, R241.reuse, -R18 ;  /* 0x000000f15c5c7223 */ /* 0x080fe20000000812 */
[----:B------:R0:W-:Y:S01]  /*67f0*/  MUFU.EX2 R117, R89 ;  /* 0x0000005900757308 */ /* 0x0001e20000000800 */
[-C--:B------:R-:W-:Y:S01]  /*6800*/  FFMA R88, R106, R241.reuse, -R170 ;  /* 0x000000f16a587223 */ /* 0x080fe200000008aa */
[-CC-:B------:R-:W-:Y:S01]  /*6810*/  FFMA R96, R96, R241.reuse, -R18.reuse ;  /* 0x000000f160607223 */ /* 0x180fe20000000812 */
[-CC-:B------:R-:W-:Y:S01]  /*6820*/  FFMA R97, R97, R241.reuse, -R18.reuse ;  /* 0x000000f161617223 */ /* 0x180fe20000000812 */
[-CC-:B------:R-:W-:Y:S01]  /*6830*/  FFMA R100, R100, R241.reuse, -R18.reuse ;  /* 0x000000f164647223 */ /* 0x180fe20000000812 */
[----:B------:R-:W-:Y:S01]  /*6840*/  FFMA R101, R101, R241, -R18 ;  /* 0x000000f165657223 */ /* 0x000fe20000000812 */
[----:B-1----:R-:W-:Y:S01]  /*6850*/  SHF.R.U32.HI R197, RZ, 0x5, R197 ;  /* 0x00000005ffc57819 */ /* 0x002fe200000116c5 */
[----:B------:R-:W-:Y:S01]  /*6860*/  FMUL R112, R112, 1.4426950216293334961 ;  /* 0x3fb8aa3b70707820 */ /* 0x000fe20000400000 */
[----:B------:R-:W-:Y:S01]  /*6870*/  MUFU.EX2 R20, R20 ;  /* 0x0000001400147308 */ /* 0x000fe20000000800 */
[----:B0-----:R-:W-:Y:S01]  /*6880*/  FADD R89, -R18, R14 ;  /* 0x0000000e12597221 */ /* 0x001fe20000000100 */
[----:B------:R-:W-:-:S06]  /*6890*/  FMUL R88, R88, 1.4426950216293334961 ;  /* 0x3fb8aa3b58587820 */ /* 0x000fcc0000400000 */
[----:B------:R-:W-:Y:S01]  /*68a0*/  MUFU.EX2 R21, R21 ;  /* 0x0000001500157308 */ /* 0x000fe20000000800 */
[----:B------:R-:W-:Y:S01]  /*68b0*/  FMUL R89, R89, 1.4426950216293334961 ;  /* 0x3fb8aa3b59597820 */ /* 0x000fe20000400000 */
[-CC-:B------:R-:W-:Y:S01]  /*68c0*/  FFMA R110, R110, R241.reuse, -R170.reuse ;  /* 0x000000f16e6e7223 */ /* 0x180fe200000008aa */
[-CC-:B------:R-:W-:Y:S01]  /*68d0*/  FFMA R111, R111, R241.reuse, -R170.reuse ;  /* 0x000000f16f6f7223 */ /* 0x180fe200000008aa */
[-CC-:B------:R-:W-:Y:S01]  /*68e0*/  FFMA R114, R114, R241.reuse, -R170.reuse ;  /* 0x000000f172727223 */ /* 0x180fe200000008aa */
[----:B------:R-:W-:-:S03]  /*68f0*/  FFMA R115, R115, R241, -R170 ;  /* 0x000000f173737223 */ /* 0x000fc600000008aa */
[----:B------:R-:W-:Y:S01]  /*6900*/  MUFU.EX2 R104, R104 ;  /* 0x0000006800687308 */ /* 0x000fe20000000800 */
[-CC-:B------:R-:W-:Y:S01]  /*6910*/  FFMA R118, R118, R241.reuse, -R170.reuse ;  /* 0x000000f176767223 */ /* 0x180fe200000008aa */
[----:B------:R-:W-:Y:S01]  /*6920*/  FFMA R119, R119, R241, -R170 ;  /* 0x000000f177777223 */ /* 0x000fe200000008aa */
[----:B------:R-:W-:-:S05]  /*6930*/  FMUL R19, R110, 1.4426950216293334961 ;  /* 0x3fb8aa3b6e137820 */ /* 0x000fca0000400000 */
[----:B------:R-:W-:Y:S01]  /*6940*/  MUFU.EX2 R105, R105 ;  /* 0x0000006900697308 */ /* 0x000fe20000000800 */
[----:B------:R-:W-:Y:S01]  /*6950*/  FMUL R23, R111, 1.4426950216293334961 ;  /* 0x3fb8aa3b6f177820 */ /* 0x000fe20000400000 */
[-CC-:B------:R-:W-:Y:S01]  /*6960*/  FFMA R90, R90, R241.reuse, -R170.reuse ;  /* 0x000000f15a5a7223 */ /* 0x180fe200000008aa */
[----:B------:R-:W-:-:S05]  /*6970*/  FFMA R91, R91, R241, -R170 ;  /* 0x000000f15b5b7223 */ /* 0x000fca00000008aa */
[----:B------:R-:W-:Y:S01]  /*6980*/  MUFU.EX2 R108, R108 ;  /* 0x0000006c006c7308 */ /* 0x000fe20000000800 */
[-CC-:B------:R-:W-:Y:S01]  /*6990*/  FFMA R94, R94, R241.reuse, -R170.reuse ;  /* 0x000000f15e5e7223 */ /* 0x180fe200000008aa */
[-CC-:B------:R-:W-:Y:S01]  /*69a0*/  FFMA R95, R95, R241.reuse, -R170.reuse ;  /* 0x000000f15f5f7223 */ /* 0x180fe200000008aa */
[-CC-:B------:R-:W-:Y:S01]  /*69b0*/  FFMA R98, R98, R241.reuse, -R170.reuse ;  /* 0x000000f162627223 */ /* 0x180fe200000008aa */
[----:B------:R-:W-:Y:S01]  /*69c0*/  UMOV UR7, 0x40000040 ;  /* 0x4000004000077882 */ /* 0x000fe20000000000 */
[----:B--2---:R-:W-:Y:S01]  /*69d0*/  IMAD.MOV.U32 R174, RZ, RZ, RZ ;  /* 0x000000ffffae7224 */ /* 0x004fe200078e00ff */
[----:B------:R-:W2:Y:S01]  /*69e0*/  LDL R175, [R1+0x140] ;  /* 0x0001400001af7983 */ /* 0x000ea20000100800 */
[----:B---3--:R-:W0:Y:S01]  /*69f0*/  LDC R176, c[0x0][0x280] ;  /* 0x0000a000ffb07b82 */ /* 0x008e220000000800 */
[----:B------:R1:W3:Y:S01]  /*6a00*/  MUFU.EX2 R106, R89 ;  /* 0x00000059006a7308 */ /* 0x0002e20000000800 */
[-CC-:B------:R-:W-:Y:S01]  /*6a10*/  FFMA R99, R99, R241.reuse, -R170.reuse ;  /* 0x000000f163637223 */ /* 0x180fe200000008aa */
[-CC-:B------:R-:W-:Y:S01]  /*6a20*/  FFMA R102, R102, R241.reuse, -R170.reuse ;  /* 0x000000f166667223 */ /* 0x180fe200000008aa */
[-CC-:B------:R-:W-:Y:S01]  /*6a30*/  FFMA R103, R103, R241.reuse, -R170.reuse ;  /* 0x000000f167677223 */ /* 0x180fe200000008aa */
[----:B------:R-:W-:Y:S01]  /*6a40*/  FMUL R110, R114, 1.4426950216293334961 ;  /* 0x3fb8aa3b726e7820 */ /* 0x000fe20000400000 */
[----:B-1----:R-:W-:-:S03]  /*6a50*/  FFMA R89, R107, R241, -R170 ;  /* 0x000000f16b597223 */ /* 0x002fc600000008aa */
[----:B------:R1:W-:Y:S01]  /*6a60*/  MUFU.EX2 R107, R88 ;  /* 0x00000058006b7308 */ /* 0x0003e20000000800 */
[----:B------:R-:W-:Y:S01]  /*6a70*/  FMUL R111, R115, 1.4426950216293334961 ;  /* 0x3fb8aa3b736f7820 */ /* 0x000fe20000400000 */
[----:B------:R-:W-:Y:S01]  /*6a80*/  FMUL R164, R164, 1.4426950216293334961 ;  /* 0x3fb8aa3ba4a47820 */ /* 0x000fe20000400000 */
[----:B------:R-:W-:Y:S01]  /*6a90*/  FMUL R22, R89, 1.4426950216293334961 ;  /* 0x3fb8aa3b59167820 */ /* 0x000fe20000400000 */
[----:B------:R-:W-:Y:S01]  /*6aa0*/  FMUL R114, R118, 1.4426950216293334961 ;  /* 0x3fb8aa3b76727820 */ /* 0x000fe20000400000 */
[----:B------:R-:W-:Y:S01]  /*6ab0*/  FMUL R115, R119, 1.4426950216293334961 ;  /* 0x3fb8aa3b77737820 */ /* 0x000fe20000400000 */
[----:B-1----:R-:W-:Y:S01]  /*6ac0*/  FADD R88, -R170, R15 ;  /* 0x0000000faa587221 */ /* 0x002fe20000000100 */
[----:B------:R-:W-:Y:S01]  /*6ad0*/  FMUL R92, R92, 1.4426950216293334961 ;  /* 0x3fb8aa3b5c5c7820 */ /* 0x000fe20000400000 */
[----:B------:R-:W-:Y:S02]  /*6ae0*/  FMUL R96, R96, 1.4426950216293334961 ;  /* 0x3fb8aa3b60607820 */ /* 0x000fe40000400000 */
[----:B------:R-:W-:Y:S01]  /*6af0*/  FMUL R88, R88, 1.4426950216293334961 ;  /* 0x3fb8aa3b58587820 */ /* 0x000fe20000400000 */
        /* <DEDUP_REMOVED lines=11> */
[----:B------:R-:W-:Y:S01]  /*6bb0*/  IMAD.SHL.U32 R173, R197, 0x100, RZ ;  /* 0x00000100c5ad7824 */ /* 0x000fe200078e00ff */
[----:B------:R-:W1:Y:S01]  /*6bc0*/  MUFU.EX2 R172, R88 ;  /* 0x0000005800ac7308 */ /* 0x000e620000000800 */
[----:B------:R-:W-:-:S03]  /*6bd0*/  VIADD R197, R252, 0x8000 ;  /* 0x00008000fcc57836 */ /* 0x000fc60000000000 */
[----:B------:R-:W-:-:S04]  /*6be0*/  LOP3.LUT R173, R173, 0x400, RZ, 0xc0, !PT ;  /* 0x00000400adad7812 */ /* 0x000fc800078ec0ff */
[----:B------:R-:W-:Y:S01]  /*6bf0*/  MUFU.EX2 R109, R109 ;  /* 0x0000006d006d7308 */ /* 0x000fe20000000800 */
[----:B------:R-:W-:-:S07]  /*6c00*/  LEA.HI R173, R197, R173, RZ, 0x1c ;  /* 0x000000adc5ad7211 */ /* 0x000fce00078fe0ff */
[----:B------:R-:W-:Y:S08]  /*6c10*/  MUFU.EX2 R112, R112 ;  /* 0x0000007000707308 */ /* 0x000ff00000000800 */
[----:B------:R-:W-:Y:S08]  /*6c20*/  MUFU.EX2 R113, R113 ;  /* 0x0000007100717308 */ /* 0x000ff00000000800 */
[----:B------:R-:W-:Y:S08]  /*6c30*/  MUFU.EX2 R120, R92 ;  /* 0x0000005c00787308 */ /* 0x000ff00000000800 */
[----:B------:R-:W-:Y:S08]  /*6c40*/  MUFU.EX2 R164, R164 ;  /* 0x000000a400a47308 */ /* 0x000ff00000000800 */
[----:B------:R-:W-:Y:S08]  /*6c50*/  MUFU.EX2 R165, R96 ;  /* 0x0000006000a57308 */ /* 0x000ff00000000800 */
[----:B------:R-:W-:Y:S08]  /*6c60*/  MUFU.EX2 R166, R97 ;  /* 0x0000006100a67308 */ /* 0x000ff00000000800 */
[----:B------:R-:W-:Y:S08]  /*6c70*/  MUFU.EX2 R168, R100 ;  /* 0x0000006400a87308 */ /* 0x000ff00000000800 */
[----:B------:R-:W-:Y:S08]  /*6c80*/  MUFU.EX2 R14, R101 ;  /* 0x00000065000e7308 */ /* 0x000ff00000000800 */
[----:B------:R-:W4:Y:S08]  /*6c90*/  MUFU.EX2 R22, R22 ;  /* 0x0000001600167308 */ /* 0x000f300000000800 */
[----:B------:R-:W-:Y:S08]  /*6ca0*/  MUFU.EX2 R19, R19 ;  /* 0x0000001300137308 */ /* 0x000ff00000000800 */
[----:B------:R-:W0:Y:S08]  /*6cb0*/  MUFU.EX2 R23, R23 ;  /* 0x0000001700177308 */ /* 0x000e300000000800 */
[----:B------:R-:W-:Y:S08]  /*6cc0*/  MUFU.EX2 R110, R110 ;  /* 0x0000006e006e7308 */ /* 0x000ff00000000800 */
[----:B------:R-:W0:Y:S08]  /*6cd0*/  MUFU.EX2 R111, R111 ;  /* 0x0000006f006f7308 */ /* 0x000e300000000800 */
[----:B------:R-:W-:Y:S08]  /*6ce0*/  MUFU.EX2 R114, R114 ;  /* 0x0000007200727308 */ /* 0x000ff00000000800 */
[----:B------:R-:W0:Y:S08]  /*6cf0*/  MUFU.EX2 R115, R115 ;  /* 0x0000007300737308 */ /* 0x000e300000000800 */
[----:B------:R4:W-:Y:S08]  /*6d00*/  MUFU.EX2 R118, R90 ;  /* 0x0000005a00767308 */ /* 0x0009f00000000800 */
[----:B------:R0:W0:Y:S08]  /*6d10*/  MUFU.EX2 R119, R91 ;  /* 0x0000005b00777308 */ /* 0x0000300000000800 */
[----:B------:R0:W-:Y:S08]  /*6d20*/  MUFU.EX2 R121, R94 ;  /* 0x0000005e00797308 */ /* 0x0001f00000000800 */
[----:B------:R0:W0:Y:S08]  /*6d30*/  MUFU.EX2 R160, R95 ;  /* 0x0000005f00a07308 */ /* 0x0000300000000800 */
[----:B------:R0:W-:Y:S08]  /*6d40*/  MUFU.EX2 R167, R98 ;  /* 0x0000006200a77308 */ /* 0x0001f00000000800 */
[----:B------:R0:W0:Y:S08]  /*6d50*/  MUFU.EX2 R169, R99 ;  /* 0x0000006300a97308 */ /* 0x0000300000000800 */
[----:B-----5:R5:W-:Y:S08]  /*6d60*/  MUFU.EX2 R171, R102 ;  /* 0x0000006600ab7308 */ /* 0x020bf00000000800 */
[----:B------:R-:W5:Y:S01]  /*6d70*/  MUFU.EX2 R15, R103 ;  /* 0x00000067000f7308 */ /* 0x000f620000000800 */
[----:B------:R-:W-:Y:S01]  /*6d80*/  LOP3.LUT R173, R173, 0x3fff, RZ, 0xc0, !PT ;  /* 0x00003fffadad7812 */ /* 0x000fe200078ec0ff */
[-C--:B---3--:R-:W-:Y:S01]  /*6d90*/  FMUL R24, R24, R106.reuse ;  /* 0x0000006a18187220 */ /* 0x088fe20000400000 */
[-C--:B------:R-:W-:Y:S01]  /*6da0*/  FMUL R25, R25, R106.reuse ;  /* 0x0000006a19197220 */ /* 0x080fe20000400000 */
[-C--:B------:R-:W-:Y:S01]  /*6db0*/  FMUL R28, R28, R106.reuse ;  /* 0x0000006a1c1c7220 */ /* 0x080fe20000400000 */
[----:B------:R-:W-:Y:S01]  /*6dc0*/  R2UR UR6, R173 ;  /* 0x00000000ad0672ca */ /* 0x000fe200000e0000 */
[-C--:B------:R-:W-:Y:S01]  /*6dd0*/  FMUL R29, R29, R106.reuse ;  /* 0x0000006a1d1d7220 */ /* 0x080fe20000400000 */
        /* <DEDUP_REMOVED lines=26> */
[----:B------:R-:W-:Y:S01]  /*6f80*/  FMUL R84, R84, R106 ;  /* 0x0000006a54547220 */ /* 0x000fe20000400000 */
[-C--:B-1----:R-:W-:Y:S01]  /*6f90*/  FMUL R26, R26, R172.reuse ;  /* 0x000000ac1a1a7220 */ /* 0x082fe20000400000 */
        /* <DEDUP_REMOVED lines=30> */
[----:B------:R-:W-:Y:S01]  /*7180*/  FMUL R85, R85, R106 ;  /* 0x0000006a55557220 */ /* 0x000fe20000400000 */
[----:B------:R-:W-:Y:S01]  /*7190*/  FMUL R87, R87, R172 ;  /* 0x000000ac57577220 */ /* 0x000fe20000400000 */
[----:B------:R-:W-:-:S02]  /*71a0*/  F2FP.BF16.F32.PACK_AB R88, R21, R20 ;  /* 0x000000141558723e */ /* 0x000fc400000010ff */
[----:B----4-:R-:W-:Y:S02]  /*71b0*/  F2FP.BF16.F32.PACK_AB R90, R105, R104 ;  /* 0x00000068695a723e */ /* 0x010fe400000010ff */
[----:B------:R-:W-:Y:S02]  /*71c0*/  F2FP.BF16.F32.PACK_AB R89, R22, R107 ;  /* 0x0000006b1659723e */ /* 0x000fe400000010ff */
[----:B0-----:R-:W-:Y:S02]  /*71d0*/  F2FP.BF16.F32.PACK_AB R91, R23, R19 ;  /* 0x00000013175b723e */ /* 0x001fe400000010ff */
[----:B------:R-:W-:Y:S02]  /*71e0*/  F2FP.BF16.F32.PACK_AB R92, R109, R108 ;  /* 0x0000006c6d5c723e */ /* 0x000fe400000010ff */
[----:B------:R-:W-:Y:S02]  /*71f0*/  F2FP.BF16.F32.PACK_AB R93, R111, R110 ;  /* 0x0000006e6f5d723e */ /* 0x000fe400000010ff */
[----:B------:R-:W-:-:S02]  /*7200*/  F2FP.BF16.F32.PACK_AB R94, R113, R112 ;  /* 0x00000070715e723e */ /* 0x000fc400000010ff */
[----:B------:R-:W-:Y:S02]  /*7210*/  F2FP.BF16.F32.PACK_AB R95, R115, R114 ;  /* 0x00000072735f723e */ /* 0x000fe400000010ff */
[----:B------:R-:W-:Y:S02]  /*7220*/  F2FP.BF16.F32.PACK_AB R96, R117, R116 ;  /* 0x000000747560723e */ /* 0x000fe400000010ff */
[----:B------:R-:W-:Y:S02]  /*7230*/  F2FP.BF16.F32.PACK_AB R97, R119, R118 ;  /* 0x000000767761723e */ /* 0x000fe400000010ff */
[----:B------:R-:W-:Y:S02]  /*7240*/  F2FP.BF16.F32.PACK_AB R98, R164, R120 ;  /* 0x00000078a462723e */ /* 0x000fe400000010ff */
[----:B------:R-:W-:Y:S02]  /*7250*/  F2FP.BF16.F32.PACK_AB R99, R160, R121 ;  /* 0x00000079a063723e */ /* 0x000fe400000010ff */
[----:B------:R-:W-:-:S02]  /*7260*/  F2FP.BF16.F32.PACK_AB R100, R166, R165 ;  /* 0x000000a5a664723e */ /* 0x000fc400000010ff */
[----:B------:R-:W-:Y:S02]  /*7270*/  F2FP.BF16.F32.PACK_AB R101, R169, R167 ;  /* 0x000000a7a965723e */ /* 0x000fe400000010ff */
[----:B-----5:R-:W-:Y:S02]  /*7280*/  F2FP.BF16.F32.PACK_AB R102, R14, R168 ;  /* 0x000000a80e66723e */ /* 0x020fe400000010ff */
[----:B------:R-:W-:Y:S01]  /*7290*/  F2FP.BF16.F32.PACK_AB R103, R15, R171 ;  /* 0x000000ab0f67723e */ /* 0x000fe200000010ff */
[----:B------:R-:W-:Y:S06]  /*72a0*/  BAR.SYNC.DEFER_BLOCKING 0x0 ;  /* 0x0000000000007b1d */ /* 0x000fec0000010000 */
[----:B------:R-:W-:-:S06]  /*72b0*/  WARPGROUP.ARRIVE ;  /* 0x00000000000079c5 */ /* 0x000fcc0000000000 */
[----:B------:R-:W-:Y:S01]  /*72c0*/  HGMMA.64x128x16.F32.BF16 R24, R88, gdesc[UR4], R24 ;  /* 0x01e0000458187df0 */ /* 0x000fe20008701818 */
[----:B------:R-:W-:-:S04]  /*72d0*/  IADD3 R173, P0, R173, 0x2, RZ ;  /* 0x00000002adad7810 */ /* 0x000fc80007f1e0ff */
[----:B------:R-:W-:Y:S02]  /*72e0*/  IADD3.X R174, R174, 0x40000040, RZ, P0, !PT ;  /* 0x40000040aeae7810 */ /* 0x000fe400007fe4ff */
[----:B------:R-:W-:Y:S02]  /*72f0*/  R2UR UR58, R173 ;  /* 0x00000000ad3a72ca */ /* 0x000fe400000e0000 */
[----:B------:R-:W-:-:S13]  /*7300*/  R2UR UR6, R174 ;  /* 0x00000000ae0672ca */ /* 0x000fda00000e0000 */
[----:B------:R-:W-:Y:S01]  /*7310*/  UMOV UR7, UR6 ;  /* 0x0000000600077c82 */ /* 0x000fe20008000000 */
[----:B------:R-:W-:Y:S02]  /*7320*/  UMOV UR6, UR58 ;  /* 0x0000003a00067c82 */ /* 0x000fe40008000000 */
[----:B------:R-:W-:Y:S01]  /*7330*/  HGMMA.64x128x16.F32.BF16 R24, R92, gdesc[UR4], R24 ;  /* 0x01e000045c187df0 */ /* 0x000fe20008701818 */
[----:B------:R-:W-:Y:S01]  /*7340*/  UIADD3.64 UR58, UR6, 0x2, URZ ;  /* 0x00000002063a7897 */ /* 0x000fe2000fffe03f */
[----:B------:R-:W-:Y:S01]  /*7350*/  FADD R20, R20, R21 ;  /* 0x0000001514147221 */ /* 0x000fe20000000000 */
[----:B------:R-:W-:-:S03]  /*7360*/  FADD R22, R107, R22 ;  /* 0x000000166b167221 */ /* 0x000fc60000000000 */
[----:B------:R-:W-:Y:S01]  /*7370*/  FADD R20, R104, R20 ;  /* 0x0000001468147221 */ /* 0x000fe20000000000 */
[----:B------:R-:W-:Y:S01]  /*7380*/  FADD R22, R19, R22 ;  /* 0x0000001613167221 */ /* 0x000fe20000000000 */
[----:B------:R-:W-:Y:S02]  /*7390*/  UIADD3.64 UR6, UR6, 0x4, URZ ;  /* 0x0000000406067897 */ /* 0x000fe4000fffe03f */
[----:B------:R-:W-:Y:S02]  /*73a0*/  FADD R20, R105, R20 ;  /* 0x0000001469147221 */ /* 0x000fe40000000000 */
[----:B------:R-:W-:Y:S01]  /*73b0*/  HGMMA.64x128x16.F32.BF16 R24, R96, gdesc[UR56], R24 ;  /* 0x01e0003860187df0 */ /* 0x000fe20008701818 */
[----:B------:R-:W-:Y:S01]  /*73c0*/  FADD R22, R23, R22 ;  /* 0x0000001617167221 */ /* 0x000fe20000000000 */
[----:B------:R-:W-:-:S03]  /*73d0*/  FADD R20, R108, R20 ;  /* 0x000000146c147221 */ /* 0x000fc60000000000 */
        /* <DEDUP_REMOVED lines=22> */
[----:B------:R-:W-:Y:S02]  /*7540*/  FADD R22, R15, R22 ;  /* 0x000000160f167221 */ /* 0x000fe40000000000 */
[----:B------:R-:W0:Y:S01]  /*7550*/  SHFL.BFLY PT, R15, R20, 0x2, 0x1f ;  /* 0x0c401f00140f7f89 */ /* 0x000e2200000e0000 */
[----:B------:R-:W-:Y:S03]  /*7560*/  HGMMA.64x128x16.F32.BF16 R24, R100, gdesc[UR4], R24, gsb0 ;  /* 0x01e0000464187df0 */ /* 0x000fe60008001818 */
[----:B------:R-:W1:Y:S01]  /*7570*/  SHFL.BFLY PT, R14, R22, 0x2, 0x1f ;  /* 0x0c401f00160e7f89 */ /* 0x000e6200000e0000 */
[----:B0-----:R-:W-:-:S05]  /*7580*/  FADD R15, R20, R15 ;  /* 0x0000000f140f7221 */ /* 0x001fca0000000000 */
[----:B------:R-:W0:Y:S01]  /*7590*/  SHFL.BFLY PT, R19, R15, 0x1, 0x1f ;  /* 0x0c201f000f137f89 */ /* 0x000e2200000e0000 */
[----:B------:R-:W-:Y:S02]  /*75a0*/  VIADD R3, R3, 0x40 ;  /* 0x0000004003037836 */ /* 0x000fe40000000000 */
[----:B-1----:R-:W-:-:S05]  /*75b0*/  FADD R14, R22, R14 ;  /* 0x0000000e160e7221 */ /* 0x002fca0000000000 */
[----:B------:R-:W1:Y:S01]  /*75c0*/  SHFL.BFLY PT, R20, R14, 0x1, 0x1f ;  /* 0x0c201f000e147f89 */ /* 0x000e6200000e0000 */
[----:B------:R-:W-:Y:S01]  /*75d0*/  ISETP.GE.AND P0, PT, R3, R176, PT ;  /* 0x000000b00300720c */ /* 0x000fe20003f06270 */
[----:B0-----:R-:W-:Y:S01]  /*75e0*/  FADD R19, R15, R19 ;  /* 0x000000130f137221 */ /* 0x001fe20000000000 */
[----:B--2---:R-:W-:Y:S01]  /*75f0*/  IMAD R4, R175, 0x40, R4 ;  /* 0x00000040af047824 */ /* 0x004fe200078e0204 */
[----:B------:R-:W-:Y:S01]  /*7600*/  LEA R13, R161, R13, 0x6 ;  /* 0x0000000da10d7211 */ /* 0x000fe200078e30ff */
[--C-:B------:R-:W-:Y:S02]  /*7610*/  IMAD.MOV.U32 R15, RZ, RZ, R170.reuse ;  /* 0x000000ffff0f7224 */ /* 0x100fe400078e00aa */
[----:B------:R-:W-:Y:S01]  /*7620*/  FFMA R16, R106, R16, R19 ;  /* 0x000000106a107223 */ /* 0x000fe20000000013 */
[----:B------:R-:W-:Y:S02]  /*7630*/  IMAD.MOV.U32 R19, RZ, RZ, R170 ;  /* 0x000000ffff137224 */ /* 0x000fe400078e00aa */
[----:B-1----:R-:W-:Y:S01]  /*7640*/  FADD R20, R14, R20 ;  /* 0x000000140e147221 */ /* 0x002fe20000000000 */
[----:B------:R-:W-:-:S03]  /*7650*/  IMAD.MOV.U32 R14, RZ, RZ, R18 ;  /* 0x000000ffff0e7224 */ /* 0x000fc600078e0012 */
[----:B------:R-:W-:Y:S01]  /*7660*/  FFMA R17, R172, R17, R20 ;  /* 0x00000011ac117223 */ /* 0x000fe20000000014 */
[----:B------:R-:W-:Y:S02]  /*7670*/  WARPGROUP.DEPBAR.LE gsb0, 0x0 ;  /* 0x00008000000079c5 */ /* 0x000fe40000010000 */
[----:B------:R-:W-:Y:S05]  /*7680*/  @!P0 BRA `(.L_x_1) ;  /* 0xffffffb800e08947 */ /* 0x000fea000383ffff */
.L_x_0:
[----:B------:R-:W0:Y:S01]  /*7690*/  S2R R120, SR_TID.X ;  /* 0x0000000000787919 */ /* 0x000e220000002100 */
[----:B------:R-:W-:Y:S02]  /*76a0*/  IMAD.MOV.U32 R12, RZ, RZ, R17 ;  /* 0x000000ffff0c7224 */ /* 0x000fe400078e0011 */
[----:B------:R-:W-:Y:S01]  /*76b0*/  FMUL R8, R71, 0.25 ;  /* 0x3e80000047087820 */ /* 0x000fe20000400000 */
[----:B------:R-:W-:Y:S02]  /*76c0*/  IMAD.MOV.U32 R151, RZ, RZ, R16 ;  /* 0x000000ffff977224 */ /* 0x000fe400078e0010 */
[----:B------:R-:W-:Y:S01]  /*76d0*/  FMUL R17, R28, 0.25 ;  /* 0x3e8000001c117820 */ /* 0x000fe20000400000 */
[----:B------:R-:W1:Y:S01]  /*76e0*/  LDC R16, c[0x0][0x278] ;  /* 0x00009e00ff107b82 */ /* 0x000e620000000800 */
[----:B------:R-:W-:Y:S01]  /*76f0*/  FSETP.GT.AND P1, PT, |R12|, 8.50705917302346158658e+37, PT ;  /* 0x7e8000000c00780b */ /* 0x000fe20003f24200 */
[----:B------:R-:W-:Y:S01]  /*7700*/  FMUL R10, R25, 0.25 ;  /* 0x3e800000190a7820 */ /* 0x000fe20000400000 */
[C---:B------:R-:W-:Y:S01]  /*7710*/  FSETP.GT.AND P2, PT, |R151|.reuse, 8.50705917302346158658e+37, PT ;  /* 0x7e8000009700780b */ /* 0x040fe20003f44200 */
[----:B------:R-:W2:Y:S01]  /*7720*/  S2R R162, SR_CTAID.X ;  /* 0x0000000000a27919 */ /* 0x000ea20000002500 */
[----:B------:R-:W-:-:S02]  /*7730*/  FSETP.GEU.AND P3, PT, R151, 1.175494350822287508e-38, PT ;  /* 0x008000009700780b */ /* 0x000fc40003f6e000 */
[----:B------:R-:W-:Y:S01]  /*7740*/  FSEL R71, R8, R71, P1 ;  /* 0x0000004708477208 */ /* 0x000fe20000800000 */
[----:B------:R-:W-:Y:S01]  /*7750*/  FMUL R8, R51, 0.25 ;  /* 0x3e80000033087820 */ /* 0x000fe20000400000 */
[C---:B------:R-:W-:Y:S01]  /*7760*/  FSETP.GEU.AND P5, PT, |R12|.reuse, 1.175494350822287508e-38, PT ;  /* 0x008000000c00780b */ /* 0x040fe20003fae200 */
[----:B------:R-:W3:Y:S01]  /*7770*/  S2R R164, SR_CTAID.Y ;  /* 0x0000000000a47919 */ /* 0x000ee20000002600 */
[----:B------:R-:W-:Y:S02]  /*7780*/  FSETP.GEU.AND P4, PT, R12, 1.175494350822287508e-38, PT ;  /* 0x008000000c00780b */ /* 0x000fe40003f8e000 */
[----:B------:R-:W-:Y:S01]  /*7790*/  FSEL R107, R8, R51, P1 ;  /* 0x00000033086b7208 */ /* 0x000fe20000800000 */
[----:B------:R-:W-:Y:S01]  /*77a0*/  FMUL R8, R31, 0.25 ;  /* 0x3e8000001f087820 */ /* 0x000fe20000400000 */
[----:B------:R-:W-:Y:S02]  /*77b0*/  FSEL R145, R17, R28, P2 ;  /* 0x0000001c11917208 */ /* 0x000fe40001000000 */
[----:B------:R-:W-:-:S02]  /*77c0*/  FSEL R25, R10, R25, P2 ;  /* 0x000000190a197208 */ /* 0x000fc40001000000 */
[----:B------:R-:W-:Y:S01]  /*77d0*/  FSEL R31, R8, R31, P1 ;  /* 0x0000001f081f7208 */ /* 0x000fe20000800000 */
[----:B------:R-:W-:Y:S02]  /*77e0*/  FMUL R8, R73, 0.25 ;  /* 0x3e80000049087820 */ /* 0x000fe40000400000 */
[----:B------:R-:W-:Y:S01]  /*77f0*/  @!P5 FMUL R71, R71, 16777216 ;  /* 0x4b8000004747d820 */ /* 0x000fe20000400000 */
[----:B------:R-:W-:Y:S01]  /*7800*/  @!P5 FMUL R107, R107, 16777216 ;  /* 0x4b8000006b6bd820 */ /* 0x000fe20000400000 */
[----:B------:R-:W-:Y:S01]  /*7810*/  @!P5 FMUL R31, R31, 16777216 ;  /* 0x4b8000001f1fd820 */ /* 0x000fe20000400000 */
[----:B------:R-:W-:Y:S01]  /*7820*/  FSEL R73, R8, R73, P2 ;  /* 0x0000004908497208 */ /* 0x000fe20001000000 */
[----:B------:R-:W-:Y:S01]  /*7830*/  FMUL R8, R53, 0.25 ;  /* 0x3e80000035087820 */ /* 0x000fe20000400000 */
[C---:B0-----:R-:W-:Y:S01]  /*7840*/  LOP3.LUT R2, R120.reuse, 0xc0, RZ, 0xc0, !PT ;  /* 0x000000c078027812 */ /* 0x041fe200078ec0ff */
[C---:B------:R-:W-:Y:S01]  /*7850*/  IMAD.SHL.U32 R0, R120.reuse, 0x200, RZ ;  /* 0x0000020078007824 */ /* 0x040fe200078e00ff */
[C---:B------:R-:W-:Y:S01]  /*7860*/  SHF.L.U32 R4, R120.reuse, 0xb, RZ ;  /* 0x0000000b78047819 */ /* 0x040fe200000006ff */
[----:B------:R-:W-:Y:S01]  /*7870*/  IMAD.SHL.U32 R5, R120, 0x4, RZ ;  /* 0x0000000478057824 */ /* 0x000fe200078e00ff */
[----:B------:R-:W-:Y:S01]  /*7880*/  BAR.SYNC.DEFER_BLOCKING 0x0 ;  /* 0x0000000000007b1d */ /* 0x000fe20000010000 */
[----:B------:R-:W-:Y:S01]  /*7890*/  ISETP.NE.U32.AND P0, PT, R2, RZ, PT ;  /* 0x000000ff0200720c */ /* 0x000fe20003f05070 */
[----:B------:R-:W-:Y:S01]  /*78a0*/  IMAD.SHL.U32 R2, R120, 0x8, RZ ;  /* 0x0000000878027824 */ /* 0x000fe200078e00ff */
[----:B------:R-:W-:Y:S01]  /*78b0*/  LOP3.LUT R6, R4, 0x3000, RZ, 0xc0, !PT ;  /* 0x0000300004067812 */ /* 0x000fe200078ec0ff */
[----:B------:R-:W-:Y:S01]  /*78c0*/  IMAD.SHL.U32 R3, R120, 0x20, RZ ;  /* 0x0000002078037824 */ /* 0x000fe200078e00ff */
[----:B------:R-:W-:Y:S01]  /*78d0*/  LOP3.LUT R0, R0, 0x3000, RZ, 0xc0, !PT ;  /* 0x0000300000007812 */ /* 0x000fe200078ec0ff */
[----:B------:R-:W-:Y:S01]  /*78e0*/  IMAD.SHL.U32 R7, R120, 0x10, RZ ;  /* 0x0000001078077824 */ /* 0x000fe200078e00ff */
[----:B------:R-:W-:-:S02]  /*78f0*/  LOP3.LUT R4, R2, 0x300, RZ, 0xc0, !PT ;  /* 0x0000030002047812 */ /* 0x000fc400078ec0ff */
[----:B------:R-:W-:Y:S02]  /*7900*/  LOP3.LUT R9, R2, 0x38, RZ, 0xc0, !PT ;  /* 0x0000003802097812 */ /* 0x000fe400078ec0ff */
[----:B------:R-:W-:Y:S02]  /*7910*/  LOP3.LUT R2, R5, 0xc0, RZ, 0xc0, !PT ;  /* 0x000000c005027812 */ /* 0x000fe400078ec0ff */
[----:B------:R-:W-:Y:S02]  /*7920*/  LOP3.LUT R0, R0, 0x60, R3, 0xf8, !PT ;  /* 0x0000006000007812 */ /* 0x000fe400078ef803 */
[----:B------:R-:W-:Y:S02]  /*7930*/  LOP3.LUT R5, R4, 0x70, R5, 0xf8, !PT ;  /* 0x0000007004057812 */ /* 0x000fe400078ef805 */
[----:B------:R-:W-:Y:S02]  /*7940*/  LOP3.LUT R3, R120, 0x80, RZ, 0xc0, !PT ;  /* 0x0000008078037812 */ /* 0x000fe400078ec0ff */
[----:B------:R-:W-:-:S02]  /*7950*/  SHF.R.U32.HI R4, RZ, 0x1, R120 ;  /* 0x00000001ff047819 */ /* 0x000fc40000011678 */
[----:B------:R-:W-:Y:S01]  /*7960*/  LOP3.LUT R5, R0, R5, RZ, 0x3c, !PT ;  /* 0x0000000500057212 */ /* 0x000fe200078e3cff */
[----:B------:R-:W-:Y:S01]  /*7970*/  IMAD R88, R3, 0x10, R252 ;  /* 0x0000001003587824 */ /* 0x000fe200078e02fc */
[----:B------:R-:W-:Y:S01]  /*7980*/  LOP3.LUT R7, R6, 0x7f0, R7, 0xf8, !PT ;  /* 0x000007f006077812 */ /* 0x000fe200078ef807 */
[----:B------:R-:W-:Y:S01]  /*7990*/  FMUL R6, R83, 0.25 ;  /* 0x3e80000053067820 */ /* 0x000fe20000400000 */
[----:B------:R-:W-:Y:S01]  /*79a0*/  IADD3 R9, R2, R252, R9 ;  /* 0x000000fc02097210 */ /* 0x000fe20007ffe009 */
[----:B------:R-:W-:Y:S01]  /*79b0*/  IMAD.SHL.U32 R2, R120, 0x2, RZ ;  /* 0x0000000278027824 */ /* 0x000fe200078e00ff */
[----:B------:R-:W-:Y:S01]  /*79c0*/  SHF.R.U32.HI R0, RZ, 0x2, R3 ;  /* 0x00000002ff007819 */ /* 0x000fe20000011603 */
[----:B------:R-:W-:Y:S01]  /*79d0*/  IMAD.IADD R88, R5, 0x1, R88 ;  /* 0x0000000105587824 */ /* 0x000fe200078e0258 */
[----:B------:R-:W-:Y:S01]  /*79e0*/  LOP3.LUT R4, R4, 0x4, RZ, 0xc0, !PT ;  /* 0x0000000404047812 */ /* 0x000fe200078ec0ff */
[----:B------:R-:W-:Y:S01]  /*79f0*/  FMUL R5, R86, 0.25 ;  /* 0x3e80000056057820 */ /* 0x000fe20000400000 */
[----:B------:R-:W-:-:S02]  /*7a00*/  LOP3.LUT R7, R7, R0, RZ, 0x3c, !PT ;  /* 0x0000000007077212 */ /* 0x000fc400078e3cff */
[----:B------:R-:W-:Y:S01]  /*7a10*/  LOP3.LUT R3, R2, 0xf8, RZ, 0xc0, !PT ;  /* 0x000000f802037812 */ /* 0x000fe200078ec0ff */
[----:B------:R-:W-:Y:S02]  /*7a20*/  IMAD.IADD R0, R4, 0x1, R9 ;  /* 0x0000000104007824 */ /* 0x000fe400078e0209 */
[----:B------:R-:W-:Y:S01]  /*7a30*/  FMUL R4, R87, 0.25 ;  /* 0x3e80000057047820 */ /* 0x000fe20000400000 */
[----:B------:R-:W-:Y:S02]  /*7a40*/  LOP3.LUT R9, R7, 0x40, RZ, 0x3c, !PT ;  /* 0x0000004007097812 */ /* 0x000fe400078e3cff */
[C---:B------:R-:W-:Y:S01]  /*7a50*/  IADD3 R2, R252.reuse, R3, RZ ;  /* 0x00000003fc027210 */ /* 0x040fe20007ffe0ff */
[----:B------:R-:W-:Y:S01]  /*7a60*/  IMAD.IADD R3, R252, 0x1, R7 ;  /* 0x00000001fc037824 */ /* 0x000fe200078e0207 */
[----:B------:R-:W-:Y:S01]  /*7a70*/  FSEL R87, R4, R87, P1 ;  /* 0x0000005704577208 */ /* 0x000fe20000800000 */
[----:B------:R-:W-:Y:S01]  /*7a80*/  FMUL R4, R79, 0.25 ;  /* 0x3e8000004f047820 */ /* 0x000fe20000400000 */
[----:B------:R-:W-:Y:S01]  /*7a90*/  FMUL R7, R82, 0.25 ;  /* 0x3e80000052077820 */ /* 0x000fe20000400000 */
[----:B------:R-:W-:Y:S01]  /*7aa0*/  FSEL R11, R5, R86, P1 ;  /* 0x00000056050b7208 */ /* 0x000fe20000800000 */
        /* <DEDUP_REMOVED lines=74> */
[----:B------:R-:W-:Y:S01]  /*7f50*/  FMUL R4, R151, 8388608 ;  /* 0x4b00000097047820 */ /* 0x000fe20000400000 */
[----:B------:R-:W-:Y:S01]  /*7f60*/  FSEL R99, R7, R56, P2 ;  /* 0x0000003807637208 */ /* 0x000fe20001000000 */
[----:B------:R-:W-:Y:S01]  /*7f70*/  FMUL R7, R48, 0.25 ;  /* 0x3e80000030077820 */ /* 0x000fe20000400000 */
[----:B------:R-:W-:Y:S01]  /*7f80*/  FSEL R105, R5, R52, P2 ;  /* 0x0000003405697208 */ /* 0x000fe20001000000 */
[----:B------:R-:W-:Y:S01]  /*7f90*/  FMUL R5, R40, 0.25 ;  /* 0x3e80000028057820 */ /* 0x000fe20000400000 */
[----:B------:R-:W-:Y:S01]  /*7fa0*/  FSEL R65, R6, R65, P2 ;  /* 0x0000004106417208 */ /* 0x000fe20001000000 */
[----:B------:R-:W-:Y:S01]  /*7fb0*/  FMUL R6, R57, 0.25 ;  /* 0x3e80000039067820 */ /* 0x000fe20000400000 */
[----:B------:R-:W-:Y:S01]  /*7fc0*/  FSEL R78, R4, R151, !P3 ;  /* 0x00000097044e7208 */ /* 0x000fe20005800000 */
[----:B------:R-:W-:Y:S01]  /*7fd0*/  IMAD.IADD R252, R252, 0x1, R9 ;  /* 0x00000001fcfc7824 */ /* 0x000fe200078e0209 */
[----:B------:R-:W-:Y:S01]  /*7fe0*/  FSEL R111, R7, R48, P2 ;  /* 0x00000030076f7208 */ /* 0x000fe20001000000 */
[----:B------:R-:W-:Y:S01]  /*7ff0*/  FMUL R9, R62, 0.25 ;  /* 0x3e8000003e097820 */ /* 0x000fe20000400000 */
[----:B------:R-:W-:Y:S01]  /*8000*/  FMUL R7, R36, 0.25 ;  /* 0x3e80000024077820 */ /* 0x000fe20000400000 */
[----:B------:R-:W-:Y:S01]  /*8010*/  FSEL R125, R5, R40, P2 ;  /* 0x00000028057d7208 */ /* 0x000fe20001000000 */
[----:B------:R-:W-:Y:S01]  /*8020*/  FMUL R5, R12, 8388608 ;  /* 0x4b0000000c057820 */ /* 0x000fe20000400000 */
[----:B------:R-:W-:Y:S01]  /*8030*/  FSEL R57, R6, R57, P2 ;  /* 0x0000003906397208 */ /* 0x000fe20001000000 */
[----:B------:R-:W-:Y:S01]  /*8040*/  FMUL R6, R45, 0.25 ;  /* 0x3e8000002d067820 */ /* 0x000fe20000400000 */
[----:B------:R-:W-:Y:S01]  /*8050*/  VIADD R4, R78, 0xc0cafb0d ;  /* 0xc0cafb0d4e047836 */ /* 0x000fe20000000000 */
[----:B------:R-:W-:Y:S01]  /*8060*/  FSEL R95, R9, R62, P1 ;  /* 0x0000003e095f7208 */ /* 0x000fe20000800000 */
[----:B------:R-:W-:Y:S01]  /*8070*/  FMUL R9, R42, 0.25 ;  /* 0x3e8000002a097820 */ /* 0x000fe20000400000 */
[----:B------:R-:W-:Y:S01]  /*8080*/  FSEL R131, R7, R36, P2 ;  /* 0x0000002407837208 */ /* 0x000fe20001000000 */
[----:B------:R-:W-:Y:S01]  /*8090*/  FMUL R7, R32, 0.25 ;  /* 0x3e80000020077820 */ /* 0x000fe20000400000 */
[----:B------:R-:W-:Y:S01]  /*80a0*/  FSEL R153, R5, R12, !P4 ;  /* 0x0000000c05997208 */ /* 0x000fe20006000000 */
[----:B------:R-:W-:Y:S01]  /*80b0*/  @P1 FMUL R12, R12, 0.25 ;  /* 0x3e8000000c0c1820 */ /* 0x000fe20000400000 */
[----:B------:R-:W-:Y:S01]  /*80c0*/  FSEL R45, R6, R45, P2 ;  /* 0x0000002d062d7208 */ /* 0x000fe20001000000 */
[----:B------:R-:W-:Y:S01]  /*80d0*/  FMUL R6, R37, 0.25 ;  /* 0x3e80000025067820 */ /* 0x000fe20000400000 */
[----:B------:R-:W-:Y:S01]  /*80e0*/  LOP3.LUT R5, R4, 0xff800000, RZ, 0xc0, !PT ;  /* 0xff80000004057812 */ /* 0x000fe200078ec0ff */
[----:B------:R-:W-:Y:S01]  /*80f0*/  @!P5 FMUL R12, R12, 16777216 ;  /* 0x4b8000000c0cd820 */ /* 0x000fe20000400000 */
[----:B------:R-:W-:Y:S01]  /*8100*/  FSEL R121, R9, R42, P1 ;  /* 0x0000002a09797208 */ /* 0x000fe20000800000 */
[----:B------:R-:W-:Y:S01]  /*8110*/  FMUL R9, R26, 0.25 ;  /* 0x3e8000001a097820 */ /* 0x000fe20000400000 */
[----:B------:R-:W-:Y:S01]  /*8120*/  FSEL R139, R7, R32, P2 ;  /* 0x00000020078b7208 */ /* 0x000fe20001000000 */
[----:B------:R-:W-:Y:S01]  /*8130*/  @!P5 FMUL R11, R11, 16777216 ;  /* 0x4b8000000b0bd820 */ /* 0x000fe20000400000 */
[----:B------:R-:W-:Y:S01]  /*8140*/  FSEL R4, RZ, -23, P3 ;  /* 0xc1b80000ff047808 */ /* 0x000fe20001800000 */
[----:B------:R-:W-:Y:S01]  /*8150*/  @!P5 FMUL R87, R87, 16777216 ;  /* 0x4b8000005757d820 */ /* 0x000fe20000400000 */
[----:B------:R-:W-:Y:S01]  /*8160*/  I2FP.F32.S32 R7, R5 ;  /* 0x0000000500077245 */ /* 0x000fe20000201400 */
[----:B------:R-:W-:Y:S01]  /*8170*/  @!P5 FMUL R83, R83, 16777216 ;  /* 0x4b8000005353d820 */ /* 0x000fe20000400000 */
[----:B------:R-:W-:Y:S01]  /*8180*/  FSEL R37, R6, R37, P2 ;  /* 0x0000002506257208 */ /* 0x000fe20001000000 */
[----:B------:R-:W-:Y:S01]  /*8190*/  FMUL R6, R29, 0.25 ;  /* 0x3e8000001d067820 */ /* 0x000fe20000400000 */
[----:B------:R-:W-:Y:S01]  /*81a0*/  FSEL R147, R9, R26, P1 ;  /* 0x0000001a09937208 */ /* 0x000fe20000800000 */
[----:B------:R-:W-:Y:S01]  /*81b0*/  FFMA.FTZ R17, R7, 1.1920928955078125e-07, R4 ;  /* 0x3400000007117823 */ /* 0x000fe20000010004 */
[----:B------:R-:W-:Y:S01]  /*81c0*/  FMUL R9, R64, 0.25 ;  /* 0x3e80000040097820 */ /* 0x000fe20000400000 */
[----:B------:R-:W0:Y:S01]  /*81d0*/  MUFU.RCP R4, R12 ;  /* 0x0000000c00047308 */ /* 0x000e220000001000 */
[----:B------:R-:W-:Y:S01]  /*81e0*/  FSEL R53, R8, R53, P2 ;  /* 0x0000003508357208 */ /* 0x000fe20001000000 */
[----:B------:R-:W-:Y:S01]  /*81f0*/  FMUL R8, R33, 0.25 ;  /* 0x3e80000021087820 */ /* 0x000fe20000400000 */
[----:B------:R-:W-:Y:S01]  /*8200*/  FSEL R143, R6, R29, P2 ;  /* 0x0000001d068f7208 */ /* 0x000fe20001000000 */
[----:B------:R-:W-:Y:S01]  /*8210*/  VIADD R6, R153, 0xc0cafb0d ;  /* 0xc0cafb0d99067836 */ /* 0x000fe20000000000 */
[C---:B------:R-:W-:Y:S01]  /*8220*/  FSETP.GEU.AND P3, PT, |R151|.reuse, 1.175494350822287508e-38, PT ;  /* 0x008000009700780b */ /* 0x040fe20003f6e200 */
[----:B------:R-:W-:Y:S01]  /*8230*/  @P2 FMUL R151, R151, 0.25 ;  /* 0x3e80000097972820 */ /* 0x000fe20000400000 */
[----:B------:R-:W-:Y:S01]  /*8240*/  FSEL R51, R9, R64, P2 ;  /* 0x0000004009337208 */ /* 0x000fe20001000000 */
[----:B------:R-:W-:Y:S01]  /*8250*/  FMUL R9, R44, 0.25 ;  /* 0x3e8000002c097820 */ /* 0x000fe20000400000 */
[----:B------:R-:W-:Y:S01]  /*8260*/  FSEL R137, R8, R33, P2 ;  /* 0x0000002108897208 */ /* 0x000fe20001000000 */
[----:B------:R-:W-:Y:S01]  /*8270*/  @!P5 FMUL R15, R15, 16777216 ;  /* 0x4b8000000f0fd820 */ /* 0x000fe20000400000 */
[----:B------:R-:W-:Y:S01]  /*8280*/  LOP3.LUT R8, R6, 0xff800000, RZ, 0xc0, !PT ;  /* 0xff80000006087812 */ /* 0x000fe200078ec0ff */
[----:B------:R-:W-:Y:S01]  /*8290*/  @!P5 FMUL R79, R79, 16777216 ;  /* 0x4b8000004f4fd820 */ /* 0x000fe20000400000 */
[----:B------:R-:W-:Y:S01]  /*82a0*/  FSEL R117, R9, R44, P2 ;  /* 0x0000002c09757208 */ /* 0x000fe20001000000 */
[----:B------:R-:W-:Y:S01]  /*82b0*/  @!P5 FMUL R23, R23, 16777216 ;  /* 0x4b8000001717d820 */ /* 0x000fe20000400000 */
[----:B------:R-:W-:Y:S01]  /*82c0*/  FSEL R6, RZ, -23, P4 ;  /* 0xc1b80000ff067808 */ /* 0x000fe20002000000 */
[----:B------:R-:W-:Y:S01]  /*82d0*/  @!P5 FMUL R75, R75, 16777216 ;  /* 0x4b8000004b4bd820 */ /* 0x000fe20000400000 */
[----:B------:R-:W-:Y:S01]  /*82e0*/  I2FP.F32.S32 R9, R8 ;  /* 0x0000000800097245 */ /* 0x000fe20000201400 */
[----:B------:R-:W-:Y:S01]  /*82f0*/  @!P5 FMUL R89, R89, 16777216 ;  /* 0x4b8000005959d820 */ /* 0x000fe20000400000 */
        /* <DEDUP_REMOVED lines=22> */
[----:B------:R-:W-:Y:S01]  /*8460*/  FFMA.FTZ R32, R9, 1.1920928955078125e-07, R6 ;  /* 0x3400000009207823 */ /* 0x000fe20000010006 */
[C---:B0-----:R-:W-:Y:S01]  /*8470*/  FMUL R43, R4.reuse, R11 ;  /* 0x0000000b042b7220 */ /* 0x041fe20000400000 */
[C---:B------:R-:W-:Y:S01]  /*8480*/  FMUL R33, R4.reuse, R87 ;  /* 0x0000005704217220 */ /* 0x040fe20000400000 */
        /* <DEDUP_REMOVED lines=29> */
[----:B------:R-:W-:Y:S01]  /*8660*/  FMUL R76, R4, R147 ;  /* 0x00000093044c7220 */ /* 0x000fe20000400000 */
[----:B------:R-:W-:Y:S01]  /*8670*/  FMUL R29, R24, 0.25 ;  /* 0x3e800000181d7820 */ /* 0x000fe20000400000 */
[----:B------:R-:W0:Y:S01]  /*8680*/  MUFU.RCP R4, R151 ;  /* 0x0000009700047308 */ /* 0x000e220000001000 */
[----:B------:R-:W-:Y:S01]  /*8690*/  @!P3 FMUL R13, R13, 16777216 ;  /* 0x4b8000000d0db820 */ /* 0x000fe20000400000 */
[----:B------:R-:W-:Y:S01]  /*86a0*/  @!P3 FMUL R37, R37, 16777216 ;  /* 0x4b8000002525b820 */ /* 0x000fe20000400000 */
[----:B------:R-:W-:Y:S01]  /*86b0*/  @!P3 FMUL R137, R137, 16777216 ;  /* 0x4b8000008989b820 */ /* 0x000fe20000400000 */
[----:B------:R-:W-:Y:S01]  /*86c0*/  FSEL R149, R29, R24, P2 ;  /* 0x000000181d957208 */ /* 0x000fe20001000000 */
        /* <DEDUP_REMOVED lines=12> */
[C---:B0-----:R-:W-:Y:S01]  /*8790*/  FMUL R27, R4.reuse, R13 ;  /* 0x0000000d041b7220 */ /* 0x041fe20000400000 */
[C---:B------:R-:W-:Y:S01]  /*87a0*/  FMUL R13, R4.reuse, R37 ;  /* 0x00000025040d7220 */ /* 0x040fe20000400000 */
[C---:B------:R-:W-:Y:S01]  /*87b0*/  FMUL R24, R4.reuse, R137 ;  /* 0x0000008904187220 */ /* 0x040fe20000400000 */
        /* <DEDUP_REMOVED lines=17> */
[----:B------:R-:W-:Y:S01]  /*88d0*/  FMUL R14, R4, R45 ;  /* 0x0000002d040e7220 */ /* 0x000fe20000400000 */
[----:B------:R-:W-:Y:S01]  /*88e0*/  IADD3 R5, R78, -R5, RZ ;  /* 0x800000054e057210 */ /* 0x000fe20007ffe0ff */
[C---:B------:R-:W-:Y:S01]  /*88f0*/  FMUL R40, R4.reuse, R21 ;  /* 0x0000001504287220 */ /* 0x040fe20000400000 */
[----:B------:R-:W-:Y:S01]  /*8900*/  SHF.R.U32.HI R45, RZ, 0x6, R120 ;  /* 0x00000006ff2d7819 */ /* 0x000fe20000011678 */
        /* <DEDUP_REMOVED lines=27> */
[----:B------:R-:W-:Y:S01]  /*8ac0*/  F2FP.BF16.F32.PACK_AB R13, R13, R24 ;  /* 0x000000180d0d723e */ /* 0x000fe200000010ff */
[----:B------:R-:W-:Y:S01]  /*8ad0*/  IMAD.MOV.U32 R4, RZ, RZ, 0x3dc6b27f ;  /* 0x3dc6b27fff047424 */ /* 0x000fe200078e00ff */
[----:B------:R-:W-:Y:S01]  /*8ae0*/  SGXT.U32 R45, R45, 0x2 ;  /* 0x000000022d2d781a */ /* 0x000fe20000000000 */
[----:B------:R-:W-:Y:S01]  /*8af0*/  FADD R24, R5, -1 ;  /* 0xbf80000005187421 */ /* 0x000fe20000000000 */
[----:B------:R-:W-:Y:S01]  /*8b00*/  IMAD.IADD R8, R153, 0x1, -R8 ;  /* 0x0000000199087824 */ /* 0x000fe200078e0a08 */
[----:B------:R-:W-:Y:S01]  /*8b10*/  F2FP.BF16.F32.PACK_AB R12, R12, R25 ;  /* 0x000000190c0c723e */ /* 0x000fe200000010ff */
[----:B------:R-:W3:Y:S01]  /*8b20*/  LDC.64 R96, c[0x0][0x270] ;  /* 0x00009c00ff607b82 */ /* 0x000ee20000000a00 */
[----:B------:R-:W-:Y:S01]  /*8b30*/  FFMA.FTZ R5, R24, R4, -0.16845393180847167969 ;  /* 0xbe2c7f3018057423 */ /* 0x000fe20000010004 */
[----:B-1----:R-:W-:-:S02]  /*8b40*/  IMAD R45, R45, R16, RZ ;  /* 0x000000102d2d7224 */ /* 0x002fc400078e02ff */
[----:B------:R-:W-:Y:S01]  /*8b50*/  FADD R25, R8, -1 ;  /* 0xbf80000008197421 */ /* 0x000fe20000000000 */
[----:B------:R-:W-:Y:S01]  /*8b60*/  F2FP.BF16.F32.PACK_AB R15, R15, R6 ;  /* 0x000000060f0f723e */ /* 0x000fe200000010ff */
[----:B------:R-:W-:Y:S01]  /*8b70*/  FFMA.FTZ R5, R24, R5, 0.1716887056827545166 ;  /* 0x3e2fcf2a18057423 */ /* 0x000fe20000010005 */
[----:B------:R-:W-:Y:S02]  /*8b80*/  IMAD R49, R16, 0x4, R45 ;  /* 0x0000000410317824 */ /* 0x000fe400078e022d */
[C---:B------:R-:W-:Y:S01]  /*8b90*/  FFMA.FTZ R4, R25.reuse, R4, -0.16845393180847167969 ;  /* 0xbe2c7f3019047423 */ /* 0x040fe20000010004 */
[----:B------:R-:W-:Y:S01]  /*8ba0*/  F2FP.BF16.F32.PACK_AB R14, R14, R123 ;  /* 0x0000007b0e0e723e */ /* 0x000fe200000010ff */
[----:B------:R-:W-:Y:S01]  /*8bb0*/  FFMA.FTZ R5, R24, R5, -0.17900948226451873779 ;  /* 0xbe374e4318057423 */ /* 0x000fe20000010005 */
[----:B------:R-:W-:Y:S02]  /*8bc0*/  IMAD R51, R16, 0x4, R49 ;  /* 0x0000000410337824 */ /* 0x000fe400078e0231 */
[----:B------:R-:W-:Y:S01]  /*8bd0*/  FFMA.FTZ R6, R25, R4, 0.1716887056827545166 ;  /* 0x3e2fcf2a19067423 */ /* 0x000fe20000010004 */
[----:B------:R-:W-:Y:S01]  /*8be0*/  F2FP.BF16.F32.PACK_AB R4, R7, R74 ;  /* 0x0000004a0704723e */ /* 0x000fe200000010ff */
[----:B------:R-:W-:Y:S01]  /*8bf0*/  FFMA.FTZ R7, R24, R5, 0.20512372255325317383 ;  /* 0x3e520bf418077423 */ /* 0x000fe20000010005 */
[----:B------:R-:W-:-:S02]  /*8c00*/  IMAD R53, R16, 0x4, R51 ;  /* 0x0000000410357824 */ /* 0x000fc400078e0233 */
[C---:B------:R-:W-:Y:S01]  /*8c10*/  FFMA.FTZ R6, R25.reuse, R6, -0.17900948226451873779 ;  /* 0xbe374e4319067423 */ /* 0x040fe20000010006 */
[----:B------:R0:W-:Y:S01]  /*8c20*/  STS.128 [R88+0x400], R12 ;  /* 0x0004000c58007388 */ /* 0x0001e20000000c00 */
[----:B------:R-:W-:Y:S01]  /*8c30*/  FFMA.FTZ R7, R24, R7, -0.24046532809734344482 ;  /* 0xbe763c8b18077423 */ /* 0x000fe20000010007 */
[----:B------:R-:W-:Y:S02]  /*8c40*/  IMAD R59, R16, 0x4, R53 ;  /* 0x00000004103b7824 */ /* 0x000fe400078e0235 */
[----:B------:R-:W-:Y:S01]  /*8c50*/  FFMA.FTZ R6, R25, R6, 0.20512372255325317383 ;  /* 0x3e520bf419067423 */ /* 0x000fe20000010006 */
[----:B------:R-:W-:Y:S01]  /*8c60*/  F2FP.BF16.F32.PACK_AB R23, R23, R10 ;  /* 0x0000000a1717723e */ /* 0x000fe200000010ff */
[----:B------:R-:W-:Y:S01]  /*8c70*/  FFMA.FTZ R7, R24, R7, 0.28857114911079406738 ;  /* 0x3e93bf9918077423 */ /* 0x000fe20000010007 */
[----:B------:R-:W-:Y:S01]  /*8c80*/  F2FP.BF16.F32.PACK_AB R20, R20, R149 ;  /* 0x000000951414723e */ /* 0x000fe200000010ff */
[----:B------:R-:W-:Y:S01]  /*8c90*/  FFMA.FTZ R6, R25, R6, -0.24046532809734344482 ;  /* 0xbe763c8b19067423 */ /* 0x000fe20000010006 */
[----:B------:R-:W-:Y:S01]  /*8ca0*/  LEA R61, R16, R59, 0x2 ;  /* 0x0000003b103d7211 */ /* 0x000fe200078e10ff */
[----:B------:R-:W-:Y:S01]  /*8cb0*/  FFMA.FTZ R7, R24, R7, -0.36067417263984680176 ;  /* 0xbeb8aa4918077423 */ /* 0x000fe20000010007 */
[----:B------:R-:W-:Y:S01]  /*8cc0*/  F2FP.BF16.F32.PACK_AB R21, R21, R72 ;  /* 0x000000481515723e */ /* 0x000fe200000010ff */
[----:B---3--:R-:W-:Y:S01]  /*8cd0*/  IMAD R35, R164, R96, RZ ;  /* 0x00000060a4237224 */ /* 0x008fe200078e02ff */
[----:B------:R-:W-:Y:S01]  /*8ce0*/  F2FP.BF16.F32.PACK_AB R22, R22, R125 ;  /* 0x0000007d1616723e */ /* 0x000fe200000010ff */
[----:B------:R-:W-:Y:S01]  /*8cf0*/  IMAD R65, R16, 0x4, R61 ;  /* 0x0000000410417824 */ /* 0x000fe200078e023d */
[----:B------:R-:W-:Y:S01]  /*8d00*/  F2FP.BF16.F32.PACK_AB R8, R141, R76 ;  /* 0x0000004c8d08723e */ /* 0x000fe200000010ff */
[----:B0-----:R-:W-:Y:S01]  /*8d10*/  FFMA.FTZ R12, R25, R6, 0.28857114911079406738 ;  /* 0x3e93bf99190c7423 */ /* 0x001fe20000010006 */
[----:B------:R-:W-:Y:S01]  /*8d20*/  FFMA.FTZ R13, R24, R7, 0.48089820146560668945 ;  /* 0x3ef6384a180d7423 */ /* 0x000fe20000010007 */
[----:B------:R-:W-:Y:S01]  /*8d30*/  F2FP.BF16.F32.PACK_AB R9, R9, R70 ;  /* 0x000000460909723e */ /* 0x000fe200000010ff */
[C---:B------:R-:W-:Y:S01]  /*8d40*/  IMAD R67, R16.reuse, 0x4, R65 ;  /* 0x0000000410437824 */ /* 0x040fe200078e0241 */
[----:B------:R-:W-:Y:S01]  /*8d50*/  F2FP.BF16.F32.PACK_AB R5, R127, R68 ;  /* 0x000000447f05723e */ /* 0x000fe200000010ff */
[----:B------:R-:W-:Y:S01]  /*8d60*/  FFMA.FTZ R12, R25, R12, -0.36067417263984680176 ;  /* 0xbeb8aa49190c7423 */ /* 0x000fe2000001000c */
[----:B------:R-:W-:Y:S01]  /*8d70*/  F2FP.BF16.F32.PACK_AB R10, R115, R66 ;  /* 0x00000042730a723e */ /* 0x000fe200000010ff */
[----:B------:R-:W-:Y:S01]  /*8d80*/  STS.128 [R88], R20 ;  /* 0x0000001458007388 */ /* 0x000fe20000000c00 */
[----:B------:R-:W-:Y:S01]  /*8d90*/  F2FP.BF16.F32.PACK_AB R6, R113, R64 ;  /* 0x000000407106723e */ /* 0x000fe200000010ff */
[C---:B------:R-:W-:Y:S01]  /*8da0*/  IMAD R69, R16.reuse, 0x4, R67 ;  /* 0x0000000410457824 */ /* 0x040fe200078e0243 */
[----:B------:R-:W-:Y:S01]  /*8db0*/  F2FP.BF16.F32.PACK_AB R11, R11, R62 ;  /* 0x0000003e0b0b723e */ /* 0x000fe200000010ff */
[----:B------:R-:W-:Y:S01]  /*8dc0*/  FFMA.FTZ R12, R25, R12, 0.48089820146560668945 ;  /* 0x3ef6384a190c7423 */ /* 0x000fe2000001000c */
[----:B------:R-:W-:Y:S01]  /*8dd0*/  F2FP.BF16.F32.PACK_AB R7, R101, R60 ;  /* 0x0000003c6507723e */ /* 0x000fe200000010ff */
[----:B------:R-:W-:Y:S01]  /*8de0*/  IMAD R75, R16, 0x4, R69 ;  /* 0x00000004104b7824 */ /* 0x000fe200078e0245 */
[----:B------:R-:W-:Y:S01]  /*8df0*/  ISETP.GE.U32.AND P2, PT, R78, 0x7f800000, PT ;  /* 0x7f8000004e00780c */ /* 0x000fe20003f46070 */
[----:B------:R0:W-:Y:S01]  /*8e00*/  STS.128 [R88+0x80], R8 ;  /* 0x0000800858007388 */ /* 0x0001e20000000c00 */
[----:B------:R-:W-:Y:S01]  /*8e10*/  FFMA.FTZ R12, R25, R12, -0.72134751081466674805 ;  /* 0xbf38aa3b190c7423 */ /* 0x000fe2000001000c */
[----:B------:R-:W-:Y:S01]  /*8e20*/  ISETP.GE.U32.AND P3, PT, R153, 0x7f800000, PT ;  /* 0x7f8000009900780c */ /* 0x000fe20003f66070 */
[----:B------:R-:W-:Y:S01]  /*8e30*/  FFMA.FTZ R13, R24, R13, -0.72134751081466674805 ;  /* 0xbf38aa3b180d7423 */ /* 0x000fe2000001000d */
[----:B------:R-:W-:Y:S01]  /*8e40*/  STS.128 [R88+0x480], R4 ;  /* 0x0004800458007388 */ /* 0x000fe20000000c00 */
[----:B------:R-:W-:-:S02]  /*8e50*/  IMAD R77, R16, 0x4, R75 ;  /* 0x00000004104d7824 */ /* 0x000fc400078e024b */
[C---:B------:R-:W-:Y:S01]  /*8e60*/  FMUL R12, R25.reuse, R12 ;  /* 0x0000000c190c7220 */ /* 0x040fe20000400000 */
[----:B------:R-:W-:Y:S01]  /*8e70*/  FMUL R13, R24, R13 ;  /* 0x0000000d180d7220 */ /* 0x000fe20000400000 */
[----:B------:R-:W-:Y:S01]  /*8e80*/  BAR.SYNC.DEFER_BLOCKING 0x0 ;  /* 0x0000000000007b1d */ /* 0x000fe20000010000 */
[----:B------:R-:W-:Y:S01]  /*8e90*/  F2FP.BF16.F32.PACK_AB R30, R30, R73 ;  /* 0x000000491e1e723e */ /* 0x000fe200000010ff */
[C---:B------:R-:W-:Y:S01]  /*8ea0*/  FMUL R12, R25.reuse, R12 ;  /* 0x0000000c190c7220 */ /* 0x040fe20000400000 */
[----:B------:R-:W-:Y:S01]  /*8eb0*/  LEA R81, R16, R77, 0x2 ;  /* 0x0000004d10517211 */ /* 0x000fe200078e10ff */
[----:B------:R-:W-:Y:S01]  /*8ec0*/  FMUL R13, R24, R13 ;  /* 0x0000000d180d7220 */ /* 0x000fe20000400000 */
[----:B------:R-:W-:Y:S01]  /*8ed0*/  F2FP.BF16.F32.PACK_AB R26, R26, R39 ;  /* 0x000000271a1a723e */ /* 0x000fe200000010ff */
[----:B------:R-:W-:Y:S01]  /*8ee0*/  FFMA.FTZ R25, R25, 1.4426950216293334961, R12 ;  /* 0x3fb8aa3b19197823 */ /* 0x000fe2000001000c */
[----:B------:R-:W-:Y:S02]  /*8ef0*/  @P2 IMAD.MOV.U32 R12, RZ, RZ, 0x7f800000 ;  /* 0x7f800000ff0c2424 */ /* 0x000fe400078e00ff */
[----:B------:R-:W-:Y:S01]  /*8f00*/  FFMA.FTZ R24, R24, 1.4426950216293334961, R13 ;  /* 0x3fb8aa3b18187823 */ /* 0x000fe2000001000d */
[----:B0-----:R-:W-:-:S02]  /*8f10*/  @P3 IMAD.MOV.U32 R8, RZ, RZ, 0x7f800000 ;  /* 0x7f800000ff083424 */ /* 0x001fc400078e00ff */
[----:B------:R-:W-:Y:S01]  /*8f20*/  FADD R32, R32, R25 ;  /* 0x0000001920207221 */ /* 0x000fe20000000000 */
[----:B------:R-:W-:Y:S02]  /*8f30*/  IMAD R83, R16, 0x4, R81 ;  /* 0x0000000410537824 */ /* 0x000fe400078e0251 */
[----:B------:R-:W-:Y:S01]  /*8f40*/  FADD R17, R17, R24 ;  /* 0x0000001811117221 */ /* 0x000fe20000000000 */
[----:B------:R-:W-:Y:S01]  /*8f50*/  @P2 FFMA.FTZ R17, R78, R12, +INF ;  /* 0x7f8000004e112423 */ /* 0x000fe2000001000c */
[----:B------:R-:W-:Y:S01]  /*8f60*/  @P3 FFMA.FTZ R32, R153, R8, +INF ;  /* 0x7f80000099203423 */ /* 0x000fe20000010008 */
[C---:B------:R-:W-:Y:S01]  /*8f70*/  IMAD R85, R16.reuse, 0x4, R83 ;  /* 0x0000000410557824 */ /* 0x040fe200078e0253 */
[----:B------:R-:W-:Y:S02]  /*8f80*/  F2FP.BF16.F32.PACK_AB R31, R31, R38 ;  /* 0x000000261f1f723e */ /* 0x000fe400000010ff */
[----:B------:R-:W0:Y:S01]  /*8f90*/  LDC.64 R38, c[0x0][0x228] ;  /* 0x00008a00ff267b82 */ /* 0x000e220000000a00 */
[----:B------:R-:W-:Y:S01]  /*8fa0*/  IMAD R87, R16, 0x4, R85 ;  /* 0x0000000410577824 */ /* 0x000fe200078e0255 */
[----:B------:R-:W-:-:S02]  /*8fb0*/  LOP3.LUT R163, R120, 0x3f, RZ, 0xc0, !PT ;  /* 0x0000003f78a37812 */ /* 0x000fc400078ec0ff */
[----:B------:R-:W-:Y:S01]  /*8fc0*/  F2FP.BF16.F32.PACK_AB R27, R27, R40 ;  /* 0x000000281b1b723e */ /* 0x000fe200000010ff */
[----:B------:R-:W-:Y:S01]  /*8fd0*/  IMAD R73, R16, 0x4, R87 ;  /* 0x0000000410497824 */ /* 0x000fe200078e0257 */
[----:B------:R-:W1:Y:S01]  /*8fe0*/  LDS.128 R12, [R3] ;  /* 0x00000000030c7984 */ /* 0x000e620000000c00 */
[----:B--2---:R-:W-:Y:S02]  /*8ff0*/  LEA R162, R162, R163, 0x6 ;  /* 0x000000a3a2a27211 */ /* 0x004fe400078e30ff */
[----:B------:R-:W-:Y:S01]  /*9000*/  IMAD R91, R16, 0x4, R73 ;  /* 0x00000004105b7824 */ /* 0x000fe200078e0249 */
[----:B------:R-:W-:Y:S01]  /*9010*/  LDS.128 R8, [R3+0x800] ;  /* 0x0008000003087984 */ /* 0x000fe20000000c00 */
[----:B------:R-:W-:Y:S01]  /*9020*/  F2FP.BF16.F32.PACK_AB R40, R95, R56 ;  /* 0x000000385f28723e */ /* 0x000fe200000010ff */
[----:B------:R-:W-:Y:S01]  /*9030*/  IMAD R37, R162, R97, RZ ;  /* 0x00000061a2257224 */ /* 0x000fe200078e02ff */
[----:B------:R-:W-:Y:S01]  /*9040*/  F2FP.BF16.F32.PACK_AB R24, R55, R58 ;  /* 0x0000003a3718723e */ /* 0x000fe200000010ff */
[----:B------:R-:W2:Y:S01]  /*9050*/  LDS.128 R20, [R252] ;  /* 0x00000000fc147984 */ /* 0x000ea20000000c00 */
[----:B------:R-:W-:Y:S01]  /*9060*/  IMAD R93, R16, 0x4, R91 ;  /* 0x00000004105d7824 */ /* 0x000fe200078e025b */
[----:B------:R-:W-:-:S02]  /*9070*/  F2FP.BF16.F32.PACK_AB R25, R47, R52 ;  /* 0x000000342f19723e */ /* 0x000fc400000010ff */
[----:B------:R-:W-:Y:S01]  /*9080*/  LDS.128 R4, [R252+0x800] ;  /* 0x00080000fc047984 */ /* 0x000fe20000000c00 */
[C---:B------:R-:W-:Y:S01]  /*9090*/  IMAD R95, R16.reuse, 0x4, R93 ;  /* 0x00000004105f7824 */ /* 0x040fe200078e025d */
[----:B------:R-:W-:Y:S01]  /*90a0*/  F2FP.BF16.F32.PACK_AB R97, R71, R46 ;  /* 0x0000002e4761723e */ /* 0x000fe200000010ff */
[----:B------:R-:W-:Y:S02]  /*90b0*/  BAR.SYNC.DEFER_BLOCKING 0x0 ;  /* 0x0000000000007b1d */ /* 0x000fe40000010000 */
[----:B------:R-:W-:Y:S01]  /*90c0*/  IMAD R71, R16, 0x4, R95 ;  /* 0x0000000410477824 */ /* 0x000fe200078e025f */
        /* <DEDUP_REMOVED lines=8> */
[----:B------:R-:W-:-:S02]  /*9150*/  FSETP.NEU.AND P1, PT, R78, RZ, PT ;  /* 0x000000ff4e00720b */ /* 0x000fc40003f2d000 */
[----:B------:R-:W-:Y:S02]  /*9160*/  FSETP.NEU.AND P2, PT, R153, RZ, PT ;  /* 0x000000ff9900720b */ /* 0x000fe40003f4d000 */
[----:B------:R-:W-:Y:S01]  /*9170*/  FSEL R17, R17, -INF , P1 ;  /* 0xff80000011117808 */ /* 0x000fe20000800000 */
[----:B------:R3:W-:Y:S01]  /*9180*/  STS.128 [R88], R24 ;  /* 0x0000001858007388 */ /* 0x0007e20000000c00 */
[----:B------:R-:W-:-:S03]  /*9190*/  FSEL R32, R32, -INF , P2 ;  /* 0xff80000020207808 */ /* 0x000fc60001000000 */
[----:B------:R-:W-:Y:S01]  /*91a0*/  FFMA R18, R17, 0.69314718246459960938, R18 ;  /* 0x3f31721811127823 */ /* 0x000fe20000000012 */
[----:B------:R4:W-:Y:S01]  /*91b0*/  STS.128 [R88+0x400], R28 ;  /* 0x0004001c58007388 */ /* 0x0009e20000000c00 */
[----:B------:R-:W-:-:S03]  /*91c0*/  FFMA R19, R32, 0.69314718246459960938, R19 ;  /* 0x3f31721820137823 */ /* 0x000fc60000000013 */
[----:B------:R-:W-:Y:S04]  /*91d0*/  STS.128 [R88+0x480], R96 ;  /* 0x0004806058007388 */ /* 0x000fe80000000c00 */
[----:B------:R5:W-:Y:S01]  /*91e0*/  STS.128 [R88+0x80], R40 ;  /* 0x0000802858007388 */ /* 0x000be20000000c00 */
[C---:B---3--:R-:W-:Y:S02]  /*91f0*/  IMAD R27, R16.reuse, 0x4, R71 ;  /* 0x00000004101b7824 */ /* 0x048fe400078e0247 */
[----:B------:R-:W-:Y:S02]  /*9200*/  IMAD.SHL.U32 R25, R35, 0x2, RZ ;  /* 0x0000000223197824 */ /* 0x000fe400078e00ff */
[----:B------:R-:W-:Y:S01]  /*9210*/  IMAD.SHL.U32 R26, R37, 0x2, RZ ;  /* 0x00000002251a7824 */ /* 0x000fe200078e00ff */
[----:B----4-:R-:W-:Y:S01]  /*9220*/  LEA R29, R16, R27, 0x2 ;  /* 0x0000001b101d7211 */ /* 0x010fe200078e10ff */
[----:B------:R-:W-:Y:S01]  /*9230*/  IMAD.HI R24, R35, 0x2, RZ ;  /* 0x0000000223187827 */ /* 0x000fe200078e02ff */
[----:B------:R-:W-:Y:S02]  /*9240*/  BAR.SYNC.DEFER_BLOCKING 0x0 ;  /* 0x0000000000007b1d */ /* 0x000fe40000010000 */
[----:B0-----:R-:W-:Y:S01]  /*9250*/  IADD3 R26, P3, P4, R26, R38, R25 ;  /* 0x000000261a1a7210 */ /* 0x001fe20007c7e019 */
[----:B------:R-:W-:-:S02]  /*9260*/  IMAD R25, R16, 0x4, R29 ;  /* 0x0000000410197824 */ /* 0x000fc400078e021d */
[----:B------:R-:W-:Y:S01]  /*9270*/  IMAD.HI R37, R37, 0x2, RZ ;  /* 0x0000000225257827 */ /* 0x000fe200078e02ff */
[----:B------:R-:W-:-:S03]  /*9280*/  LEA R36, P5, R51, R26, 0x1 ;  /* 0x0000001a33247211 */ /* 0x000fc600078a08ff */
[C---:B------:R-:W-:Y:S01]  /*9290*/  IMAD R31, R16.reuse, 0x4, R25 ;  /* 0x00000004101f7824 */ /* 0x040fe200078e0219 */
[----:B------:R-:W-:Y:S02]  /*92a0*/  IADD3.X R24, R37, R39, R24, P3, P4 ;  /* 0x0000002725187210 */ /* 0x000fe40001fe8418 */
[-C--:B------:R-:W-:Y:S01]  /*92b0*/  LEA R34, P4, R49, R26.reuse, 0x1 ;  /* 0x0000001a31227211 */ /* 0x080fe200078808ff */
[C---:B------:R-:W-:Y:S01]  /*92c0*/  IMAD R33, R16.reuse, 0x4, R31 ;  /* 0x0000000410217824 */ /* 0x040fe200078e021f */
[----:B------:R-:W-:Y:S02]  /*92d0*/  LEA R44, P3, R45, R26, 0x1 ;  /* 0x0000001a2d2c7211 */ /* 0x000fe400078608ff */
[-C--:B------:R-:W-:Y:S01]  /*92e0*/  LEA.HI.X.SX32 R35, R49, R24.reuse, 0x1, P4 ;  /* 0x0000001831237211 */ /* 0x080fe200020f0eff */
[C---:B------:R-:W-:Y:S01]  /*92f0*/  IMAD R89, R16.reuse, 0x4, R33 ;  /* 0x0000000410597824 */ /* 0x040fe200078e0221 */
[----:B------:R-:W-:Y:S02]  /*9300*/  LEA.HI.X.SX32 R37, R51, R24, 0x1, P5 ;  /* 0x0000001833257211 */ /* 0x000fe400028f0eff */
[-C--:B-----5:R-:W-:Y:S01]  /*9310*/  LEA R42, P4, R59, R26.reuse, 0x1 ;  /* 0x0000001a3b2a7211 */ /* 0x0a0fe200078808ff */
[----:B------:R-:W-:Y:S01]  /*9320*/  IMAD R97, R16, 0x4, R89 ;  /* 0x0000000410617824 */ /* 0x000fe200078e0259 */
[----:B------:R-:W-:-:S02]  /*9330*/  LEA R38, P5, R61, R26, 0x1 ;  /* 0x0000001a3d267211 */ /* 0x000fc400078a08ff */
[----:B------:R-:W-:Y:S01]  /*9340*/  LEA.HI.X.SX32 R45, R45, R24, 0x1, P3 ;  /* 0x000000182d2d7211 */ /* 0x000fe200018f0eff */
[C---:B------:R-:W-:Y:S01]  /*9350*/  IMAD R99, R16.reuse, 0x4, R97 ;  /* 0x0000000410637824 */ /* 0x040fe200078e0261 */
[----:B------:R-:W-:Y:S02]  /*9360*/  LEA R40, P3, R53, R26, 0x1 ;  /* 0x0000001a35287211 */ /* 0x000fe400078608ff */
[-C--:B------:R-:W-:Y:S01]  /*9370*/  LEA.HI.X.SX32 R43, R59, R24.reuse, 0x1, P4 ;  /* 0x000000183b2b7211 */ /* 0x080fe200020f0eff */
[----:B-1----:R-:W-:Y:S01]  /*9380*/  STG.E.U16 desc[UR4][R44.64], R12 ;  /* 0x0000000c2c007986 */ /* 0x002fe2000c101504 */
[C---:B------:R-:W-:Y:S02]  /*9390*/  LEA R101, R16.reuse, R99, 0x2 ;  /* 0x0000006310657211 */ /* 0x040fe400078e10ff */
[----:B------:R-:W-:Y:S01]  /*93a0*/  LEA.HI.X.SX32 R39, R61, R24, 0x1, P5 ;  /* 0x000000183d277211 */ /* 0x000fe200028f0eff */
[----:B--2---:R0:W-:Y:S01]  /*93b0*/  STG.E.U16 desc[UR4][R34.64], R20 ;  /* 0x0000001422007986 */ /* 0x0041e2000c101504 */
[-C--:B------:R-:W-:Y:S01]  /*93c0*/  LEA R46, P4, R67, R26.reuse, 0x1 ;  /* 0x0000001a432e7211 */ /* 0x080fe200078808ff */
[----:B------:R-:W-:Y:S01]  /*93d0*/  IMAD R103, R16, 0x4, R101 ;  /* 0x0000000410677824 */ /* 0x000fe200078e0265 */
[----:B------:R-:W-:-:S02]  /*93e0*/  LEA R48, P5, R69, R26, 0x1 ;  /* 0x0000001a45307211 */ /* 0x000fc400078a08ff */
[----:B------:R-:W-:Y:S01]  /*93f0*/  LEA.HI.X.SX32 R41, R53, R24, 0x1, P3 ;  /* 0x0000001835297211 */ /* 0x000fe200018f0eff */
[C---:B------:R-:W-:Y:S01]  /*9400*/  IMAD R105, R16.reuse, 0x4, R103 ;  /* 0x0000000410697824 */ /* 0x040fe200078e0267 */
[----:B------:R-:W-:Y:S02]  /*9410*/  LEA R50, P3, R65, R26, 0x1 ;  /* 0x0000001a41327211 */ /* 0x000fe400078608ff */
[-C--:B------:R-:W-:Y:S01]  /*9420*/  LEA.HI.X.SX32 R47, R67, R24.reuse, 0x1, P4 ;  /* 0x00000018432f7211 */ /* 0x080fe200020f0eff */
[C---:B------:R-:W-:Y:S01]  /*9430*/  IMAD R107, R16.reuse, 0x4, R105 ;  /* 0x00000004106b7824 */ /* 0x040fe200078e0269 */
[----:B------:R-:W-:Y:S02]  /*9440*/  LEA.HI.X.SX32 R49, R69, R24, 0x1, P5 ;  /* 0x0000001845317211 */ /* 0x000fe400028f0eff */
[-C--:B------:R-:W-:Y:S01]  /*9450*/  LEA R54, P4, R77, R26.reuse, 0x1 ;  /* 0x0000001a4d367211 */ /* 0x080fe200078808ff */
[----:B------:R-:W-:Y:S01]  /*9460*/  IMAD R109, R16, 0x4, R107 ;  /* 0x00000004106d7824 */ /* 0x000fe200078e026b */
[----:B------:R-:W-:-:S02]  /*9470*/  LEA R56, P5, R81, R26, 0x1 ;  /* 0x0000001a51387211 */ /* 0x000fc400078a08ff */
[----:B------:R-:W-:Y:S01]  /*9480*/  LEA.HI.X.SX32 R51, R65, R24, 0x1, P3 ;  /* 0x0000001841337211 */ /* 0x000fe200018f0eff */
[C---:B------:R-:W-:Y:S01]  /*9490*/  IMAD R111, R16.reuse, 0x4, R109 ;  /* 0x00000004106f7824 */ /* 0x040fe200078e026d */
[----:B------:R-:W-:Y:S02]  /*94a0*/  LEA R52, P3, R75, R26, 0x1 ;  /* 0x0000001a4b347211 */ /* 0x000fe400078608ff */
[-C--:B------:R-:W-:Y:S01]  /*94b0*/  LEA.HI.X.SX32 R55, R77, R24.reuse, 0x1, P4 ;  /* 0x000000184d377211 */ /* 0x080fe200020f0eff */
[----:B------:R-:W-:Y:S01]  /*94c0*/  IMAD R113, R16, 0x4, R111 ;  /* 0x0000000410717824 */ /* 0x000fe200078e026f */
[----:B------:R-:W-:Y:S02]  /*94d0*/  LEA.HI.X.SX32 R57, R81, R24, 0x1, P5 ;  /* 0x0000001851397211 */ /* 0x000fe400028f0eff */
[-C--:B------:R-:W-:Y:S02]  /*94e0*/  LEA R58, P4, R85, R26.reuse, 0x1 ;  /* 0x0000001a553a7211 */ /* 0x080fe400078808ff */
[----:B------:R-:W-:-:S02]  /*94f0*/  LEA R62, P5, R87, R26, 0x1 ;  /* 0x0000001a573e7211 */ /* 0x000fc400078a08ff */
[----:B------:R-:W-:Y:S02]  /*9500*/  LEA.HI.X.SX32 R53, R75, R24, 0x1, P3 ;  /* 0x000000184b357211 */ /* 0x000fe400018f0eff */
[----:B------:R-:W-:Y:S02]  /*9510*/  LEA R60, P3, R83, R26, 0x1 ;  /* 0x0000001a533c7211 */ /* 0x000fe400078608ff */
[-C--:B------:R-:W-:Y:S02]  /*9520*/  LEA.HI.X.SX32 R59, R85, R24.reuse, 0x1, P4 ;  /* 0x00000018553b7211 */ /* 0x080fe400020f0eff */
[----:B------:R-:W-:Y:S02]  /*9530*/  LEA.HI.X.SX32 R63, R87, R24, 0x1, P5 ;  /* 0x00000018573f7211 */ /* 0x000fe400028f0eff */
[-C--:B------:R-:W-:Y:S02]  /*9540*/  LEA R66, P4, R91, R26.reuse, 0x1 ;  /* 0x0000001a5b427211 */ /* 0x080fe400078808ff */
[----:B------:R-:W-:-:S02]  /*9550*/  LEA R64, P5, R93, R26, 0x1 ;  /* 0x0000001a5d407211 */ /* 0x000fc400078a08ff */
[C---:B------:R-:W-:Y:S02]  /*9560*/  LEA R115, R16.reuse, R113, 0x2 ;  /* 0x0000007110737211 */ /* 0x040fe400078e10ff */
[----:B------:R-:W-:Y:S02]  /*9570*/  LEA.HI.X.SX32 R61, R83, R24, 0x1, P3 ;  /* 0x00000018533d7211 */ /* 0x000fe400018f0eff */
[----:B------:R-:W-:Y:S01]  /*9580*/  LEA R68, P3, R73, R26, 0x1 ;  /* 0x0000001a49447211 */ /* 0x000fe200078608ff */
[----:B------:R-:W-:Y:S01]  /*9590*/  IMAD R117, R16, 0x4, R115 ;  /* 0x0000000410757824 */ /* 0x000fe200078e0273 */
[-C--:B------:R-:W-:Y:S02]  /*95a0*/  LEA.HI.X.SX32 R67, R91, R24.reuse, 0x1, P4 ;  /* 0x000000185b437211 */ /* 0x080fe400020f0eff */
[----:B------:R-:W-:Y:S02]  /*95b0*/  LEA.HI.X.SX32 R65, R93, R24, 0x1, P5 ;  /* 0x000000185d417211 */ /* 0x000fe400028f0eff */
[----:B------:R-:W-:-:S02]  /*95c0*/  LEA R72, P4, R71, R26, 0x1 ;  /* 0x0000001a47487211 */ /* 0x000fc400078808ff */
[----:B------:R-:W-:Y:S02]  /*95d0*/  LEA R70, P5, R27, R26, 0x1 ;  /* 0x0000001a1b467211 */ /* 0x000fe400078a08ff */
[-C--:B------:R-:W-:Y:S02]  /*95e0*/  LEA.HI.X.SX32 R69, R73, R24.reuse, 0x1, P3 ;  /* 0x0000001849457211 */ /* 0x080fe400018f0eff */
[-C--:B------:R-:W-:Y:S02]  /*95f0*/  LEA.HI.X.SX32 R73, R71, R24.reuse, 0x1, P4 ;  /* 0x0000001847497211 */ /* 0x080fe400020f0eff */
[----:B------:R-:W-:Y:S01]  /*9600*/  LEA.HI.X.SX32 R71, R27, R24, 0x1, P5 ;  /* 0x000000181b477211 */ /* 0x000fe200028f0eff */
[C---:B------:R-:W-:Y:S01]  /*9610*/  IMAD R27, R16.reuse, 0x4, R117 ;  /* 0x00000004101b7824 */ /* 0x040fe200078e0275 */
[-C--:B------:R-:W-:Y:S02]  /*9620*/  LEA R74, P3, R95, R26.reuse, 0x1 ;  /* 0x0000001a5f4a7211 */ /* 0x080fe400078608ff */
[----:B------:R-:W-:Y:S01]  /*9630*/  LEA R80, P4, R25, R26, 0x1 ;  /* 0x0000001a19507211 */ /* 0x000fe200078808ff */
[----:B------:R-:W-:Y:S01]  /*9640*/  IMAD R119, R16, 0x4, R27 ;  /* 0x0000000410777824 */ /* 0x000fe200078e021b */
[----:B------:R-:W-:-:S02]  /*9650*/  LEA.HI.X.SX32 R75, R95, R24, 0x1, P3 ;  /* 0x000000185f4b7211 */ /* 0x000fc400018f0eff */
[----:B------:R-:W-:Y:S02]  /*9660*/  LEA R76, P3, R29, R26, 0x1 ;  /* 0x0000001a1d4c7211 */ /* 0x000fe400078608ff */
        /* <DEDUP_REMOVED lines=9> */
[----:B------:R-:W-:Y:S02]  /*9700*/  LEA.HI.X.SX32 R87, R33, R24, 0x1, P3 ;  /* 0x0000001821577211 */ /* 0x000fe400018f0eff */
[C---:B------:R-:W-:Y:S02]  /*9710*/  LEA R33, R16.reuse, R31, 0x2 ;  /* 0x0000001f10217211 */ /* 0x040fe400078e10ff */
[----:B------:R-:W-:Y:S02]  /*9720*/  LEA R84, P5, R97, R26, 0x1 ;  /* 0x0000001a61547211 */ /* 0x000fe400078a08ff */
[----:B------:R-:W-:Y:S01]  /*9730*/  LEA.HI.X.SX32 R83, R89, R24, 0x1, P4 ;  /* 0x0000001859537211 */ /* 0x000fe200020f0eff */
[C---:B------:R-:W-:Y:S01]  /*9740*/  IMAD R121, R16.reuse, 0x4, R33 ;  /* 0x0000000410797824 */ /* 0x040fe200078e0221 */
[----:B------:R-:W-:Y:S02]  /*9750*/  LEA R90, P4, R101, R26, 0x1 ;  /* 0x0000001a655a7211 */ /* 0x000fe400078808ff */
[----:B------:R-:W-:Y:S01]  /*9760*/  LEA.HI.X.SX32 R85, R97, R24, 0x1, P5 ;  /* 0x0000001861557211 */ /* 0x000fe200028f0eff */
[----:B------:R-:W-:Y:S01]  /*9770*/  IMAD R125, R16, 0x4, R121 ;  /* 0x00000004107d7824 */ /* 0x000fe200078e0279 */
[----:B------:R-:W-:-:S02]  /*9780*/  LEA R88, P3, R99, R26, 0x1 ;  /* 0x0000001a63587211 */ /* 0x000fc400078608ff */
[----:B------:R-:W-:Y:S01]  /*9790*/  LEA R92, P5, R103, R26, 0x1 ;  /* 0x0000001a675c7211 */ /* 0x000fe200078a08ff */
[C---:B------:R-:W-:Y:S01]  /*97a0*/  IMAD R127, R16.reuse, 0x4, R125 ;  /* 0x00000004107f7824 */ /* 0x040fe200078e027d */
[----:B------:R-:W-:Y:S02]  /*97b0*/  LEA.HI.X.SX32 R91, R101, R24, 0x1, P4 ;  /* 0x00000018655b7211 */ /* 0x000fe400020f0eff */
[----:B------:R-:W-:Y:S01]  /*97c0*/  LEA R102, P4, R107, R26, 0x1 ;  /* 0x0000001a6b667211 */ /* 0x000fe200078808ff */
[C---:B------:R-:W-:Y:S01]  /*97d0*/  IMAD R129, R16.reuse, 0x4, R127 ;  /* 0x0000000410817824 */ /* 0x040fe200078e027f */
[-C--:B------:R-:W-:Y:S02]  /*97e0*/  LEA.HI.X.SX32 R89, R99, R24.reuse, 0x1, P3 ;  /* 0x0000001863597211 */ /* 0x080fe400018f0eff */
[----:B------:R-:W-:Y:S01]  /*97f0*/  LEA.HI.X.SX32 R93, R103, R24, 0x1, P5 ;  /* 0x00000018675d7211 */ /* 0x000fe200028f0eff */
[----:B------:R-:W-:Y:S01]  /*9800*/  IMAD R131, R16, 0x4, R129 ;  /* 0x0000000410837824 */ /* 0x000fe200078e0281 */
[----:B------:R-:W-:-:S02]  /*9810*/  LEA R104, P3, R105, R26, 0x1 ;  /* 0x0000001a69687211 */ /* 0x000fc400078608ff */
[----:B------:R-:W-:Y:S01]  /*9820*/  LEA.HI.X.SX32 R103, R107, R24, 0x1, P4 ;  /* 0x000000186b677211 */ /* 0x000fe200020f0eff */
[----:B------:R-:W-:Y:S01]  /*9830*/  IMAD R133, R16, 0x4, R131 ;  /* 0x0000000410857824 */ /* 0x000fe200078e0283 */
[----:B------:R-:W-:Y:S02]  /*9840*/  LEA R94, P4, R113, R26, 0x1 ;  /* 0x0000001a715e7211 */ /* 0x000fe400078808ff */
[----:B------:R-:W-:Y:S02]  /*9850*/  LEA.HI.X.SX32 R105, R105, R24, 0x1, P3 ;  /* 0x0000001869697211 */ /* 0x000fe400018f0eff */
[-C--:B------:R-:W-:Y:S02]  /*9860*/  LEA R100, P5, R109, R26.reuse, 0x1 ;  /* 0x0000001a6d647211 */ /* 0x080fe400078a08ff */
[----:B------:R-:W-:Y:S02]  /*9870*/  LEA R96, P3, R111, R26, 0x1 ;  /* 0x0000001a6f607211 */ /* 0x000fe400078608ff */
[----:B------:R-:W-:-:S02]  /*9880*/  LEA.HI.X.SX32 R95, R113, R24, 0x1, P4 ;  /* 0x00000018715f7211 */ /* 0x000fc400020f0eff */
[----:B------:R-:W-:Y:S02]  /*9890*/  LEA R108, P4, R27, R26, 0x1 ;  /* 0x0000001a1b6c7211 */ /* 0x000fe400078808ff */
[-C--:B------:R-:W-:Y:S02]  /*98a0*/  LEA.HI.X.SX32 R101, R109, R24.reuse, 0x1, P5 ;  /* 0x000000186d657211 */ /* 0x080fe400028f0eff */
[----:B------:R-:W-:Y:S02]  /*98b0*/  LEA.HI.X.SX32 R97, R111, R24, 0x1, P3 ;  /* 0x000000186f617211 */ /* 0x000fe400018f0eff */
[----:B------:R-:W-:Y:S02]  /*98c0*/  LEA R106, P3, R117, R26, 0x1 ;  /* 0x0000001a756a7211 */ /* 0x000fe400078608ff */
[----:B------:R-:W-:Y:S02]  /*98d0*/  LEA.HI.X.SX32 R109, R27, R24, 0x1, P4 ;  /* 0x000000181b6d7211 */ /* 0x000fe400020f0eff */
[----:B------:R-:W-:-:S02]  /*98e0*/  LEA R27, R16, R133, 0x2 ;  /* 0x00000085101b7211 */ /* 0x000fc400078e10ff */
[----:B------:R-:W-:Y:S02]  /*98f0*/  LEA R98, P5, R115, R26, 0x1 ;  /* 0x0000001a73627211 */ /* 0x000fe400078a08ff */
[----:B------:R-:W-:Y:S01]  /*9900*/  LEA.HI.X.SX32 R107, R117, R24, 0x1, P3 ;  /* 0x00000018756b7211 */ /* 0x000fe200018f0eff */
[----:B------:R-:W-:Y:S01]  /*9910*/  IMAD R137, R16, 0x4, R27 ;  /* 0x0000000410897824 */ /* 0x000fe200078e021b */
[----:B------:R-:W-:Y:S02]  /*9920*/  LEA R116, P3, R25, R26, 0x1 ;  /* 0x0000001a19747211 */ /* 0x000fe400078608ff */
[----:B------:R-:W-:Y:S02]  /*9930*/  LEA.HI.X.SX32 R99, R115, R24, 0x1, P5 ;  /* 0x0000001873637211 */ /* 0x000fe400028f0eff */
[-C--:B------:R-:W-:Y:S02]  /*9940*/  LEA R110, P5, R119, R26.reuse, 0x1 ;  /* 0x0000001a776e7211 */ /* 0x080fe400078a08ff */
[----:B------:R-:W-:-:S02]  /*9950*/  LEA R114, P4, R29, R26, 0x1 ;  /* 0x0000001a1d727211 */ /* 0x000fc400078808ff */
[-C--:B------:R-:W-:Y:S01]  /*9960*/  LEA.HI.X.SX32 R117, R25, R24.reuse, 0x1, P3 ;  /* 0x0000001819757211 */ /* 0x080fe200018f0eff */
[C---:B------:R-:W-:Y:S01]  /*9970*/  IMAD R25, R16.reuse, 0x4, R137 ;  /* 0x0000000410197824 */ /* 0x040fe200078e0289 */
[----:B------:R-:W-:Y:S02]  /*9980*/  LEA.HI.X.SX32 R111, R119, R24, 0x1, P5 ;  /* 0x00000018776f7211 */ /* 0x000fe400028f0eff */
        /* <DEDUP_REMOVED lines=10> */
[----:B------:R-:W-:Y:S02]  /*9a30*/  LEA.HI.X.SX32 R121, R121, R24, 0x1, P4 ;  /* 0x0000001879797211 */ /* 0x000fe400020f0eff */
[----:B------:R-:W-:Y:S02]  /*9a40*/  LEA R128, P4, R129, R26, 0x1 ;  /* 0x0000001a81807211 */ /* 0x000fe400078808ff */
[----:B------:R-:W-:Y:S02]  /*9a50*/  LEA R143, R16, R33, 0x2 ;  /* 0x00000021108f7211 */ /* 0x000fe400078e10ff */
[----:B------:R-:W-:-:S02]  /*9a60*/  LEA.HI.X.SX32 R119, R125, R24, 0x1, P5 ;  /* 0x000000187d777211 */ /* 0x000fc400028f0eff */
[-C--:B------:R-:W-:Y:S01]  /*9a70*/  LEA R124, P3, R127, R26.reuse, 0x1 ;  /* 0x0000001a7f7c7211 */ /* 0x080fe200078608ff */
[----:B------:R-:W-:Y:S01]  /*9a80*/  IMAD R149, R16, 0x4, R143 ;  /* 0x0000000410957824 */ /* 0x000fe200078e028f */
[----:B------:R-:W-:Y:S02]  /*9a90*/  LEA R126, P5, R131, R26, 0x1 ;  /* 0x0000001a837e7211 */ /* 0x000fe400078a08ff */
[----:B------:R-:W-:Y:S02]  /*9aa0*/  LEA.HI.X.SX32 R129, R129, R24, 0x1, P4 ;  /* 0x0000001881817211 */ /* 0x000fe400020f0eff */
[----:B------:R-:W-:Y:S02]  /*9ab0*/  LEA R130, P4, R27, R26, 0x1 ;  /* 0x0000001a1b827211 */ /* 0x000fe400078808ff */
[-C--:B------:R-:W-:Y:S02]  /*9ac0*/  LEA.HI.X.SX32 R125, R127, R24.reuse, 0x1, P3 ;  /* 0x000000187f7d7211 */ /* 0x080fe400018f0eff */
[----:B------:R-:W-:-:S02]  /*9ad0*/  LEA.HI.X.SX32 R127, R131, R24, 0x1, P5 ;  /* 0x00000018837f7211 */ /* 0x000fc400028f0eff */
[----:B------:R-:W-:Y:S02]  /*9ae0*/  LEA R134, P3, R133, R26, 0x1 ;  /* 0x0000001a85867211 */ /* 0x000fe400078608ff */
[-C--:B------:R-:W-:Y:S01]  /*9af0*/  LEA.HI.X.SX32 R131, R27, R24.reuse, 0x1, P4 ;  /* 0x000000181b837211 */ /* 0x080fe200020f0eff */
[C---:B------:R-:W-:Y:S01]  /*9b00*/  IMAD R27, R16.reuse, 0x4, R149 ;  /* 0x00000004101b7824 */ /* 0x040fe200078e0295 */
[----:B------:R-:W-:Y:S02]  /*9b10*/  LEA.HI.X.SX32 R135, R133, R24, 0x1, P3 ;  /* 0x0000001885877211 */ /* 0x000fe400018f0eff */
[-C--:B------:R-:W-:Y:S01]  /*9b20*/  LEA R140, P3, R25, R26.reuse, 0x1 ;  /* 0x0000001a198c7211 */ /* 0x080fe200078608ff */
[----:B------:R-:W-:Y:S01]  /*9b30*/  IMAD R151, R16, 0x4, R27 ;  /* 0x0000000410977824 */ /* 0x000fe200078e021b */
[-C--:B------:R-:W-:Y:S02]  /*9b40*/  LEA R132, P5, R137, R26.reuse, 0x1 ;  /* 0x0000001a89847211 */ /* 0x080fe400078a08ff */
[----:B------:R-:W-:-:S02]  /*9b50*/  LEA R138, P4, R29, R26, 0x1 ;  /* 0x0000001a1d8a7211 */ /* 0x000fc400078808ff */
[-C--:B------:R-:W-:Y:S01]  /*9b60*/  LEA.HI.X.SX32 R141, R25, R24.reuse, 0x1, P3 ;  /* 0x00000018198d7211 */ /* 0x080fe200018f0eff */
[C---:B------:R-:W-:Y:S01]  /*9b70*/  IMAD R25, R16.reuse, 0x4, R151 ;  /* 0x0000000410197824 */ /* 0x040fe200078e0297 */
[-C--:B------:R-:W-:Y:S02]  /*9b80*/  LEA.HI.X.SX32 R133, R137, R24.reuse, 0x1, P5 ;  /* 0x0000001889857211 */ /* 0x080fe400028f0eff */
[----:B------:R-:W-:Y:S01]  /*9b90*/  LEA.HI.X.SX32 R139, R29, R24, 0x1, P4 ;  /* 0x000000181d8b7211 */ /* 0x000fe200020f0eff */
[----:B------:R-:W-:Y:S01]  /*9ba0*/  IMAD R29, R16, 0x4, R25 ;  /* 0x00000004101d7824 */ /* 0x000fe200078e0219 */
[-C--:B------:R-:W-:Y:S02]  /*9bb0*/  LEA R136, P5, R31, R26.reuse, 0x1 ;  /* 0x0000001a1f887211 */ /* 0x080fe400078a08ff */
[----:B------:R-:W-:Y:S02]  /*9bc0*/  LEA R146, P3, R33, R26, 0x1 ;  /* 0x0000001a21927211 */ /* 0x000fe400078608ff */
[----:B------:R-:W-:-:S02]  /*9bd0*/  LEA.HI.X.SX32 R137, R31, R24, 0x1, P5 ;  /* 0x000000181f897211 */ /* 0x000fc400028f0eff */
[C---:B------:R-:W-:Y:S02]  /*9be0*/  LEA R31, R16.reuse, R29, 0x2 ;  /* 0x0000001d101f7211 */ /* 0x040fe400078e10ff */
[-C--:B------:R-:W-:Y:S02]  /*9bf0*/  LEA R144, P4, R143, R26.reuse, 0x1 ;  /* 0x0000001a8f907211 */ /* 0x080fe400078808ff */
[----:B------:R-:W-:Y:S02]  /*9c00*/  LEA R142, P5, R149, R26, 0x1 ;  /* 0x0000001a958e7211 */ /* 0x000fe400078a08ff */
[-C--:B------:R-:W-:Y:S01]  /*9c10*/  LEA.HI.X.SX32 R147, R33, R24.reuse, 0x1, P3 ;  /* 0x0000001821937211 */ /* 0x080fe200018f0eff */
[C---:B------:R-:W-:Y:S01]  /*9c20*/  IMAD R33, R16.reuse, 0x4, R31 ;  /* 0x0000000410217824 */ /* 0x040fe200078e021f */
[-C--:B------:R-:W-:Y:S02]  /*9c30*/  LEA.HI.X.SX32 R145, R143, R24.reuse, 0x1, P4 ;  /* 0x000000188f917211 */ /* 0x080fe400020f0eff */
[----:B------:R-:W-:Y:S01]  /*9c40*/  LEA.HI.X.SX32 R143, R149, R24, 0x1, P5 ;  /* 0x00000018958f7211 */ /* 0x000fe200028f0eff */
[----:B------:R-:W-:Y:S01]  /*9c50*/  IMAD R16, R16, 0x4, R33 ;  /* 0x0000000410107824 */ /* 0x000fe200078e0221 */
[----:B------:R-:W-:-:S02]  /*9c60*/  LEA R152, P4, R151, R26, 0x1 ;  /* 0x0000001a97987211 */ /* 0x000fc400078808ff */
[-C--:B------:R-:W-:Y:S02]  /*9c70*/  LEA R148, P3, R27, R26.reuse, 0x1 ;  /* 0x0000001a1b947211 */ /* 0x080fe400078608ff */
[----:B------:R-:W-:Y:S02]  /*9c80*/  LEA R150, P5, R25, R26, 0x1 ;  /* 0x0000001a19967211 */ /* 0x000fe400078a08ff */
[-C--:B------:R-:W-:Y:S02]  /*9c90*/  LEA.HI.X.SX32 R153, R151, R24.reuse, 0x1, P4 ;  /* 0x0000001897997211 */ /* 0x080fe400020f0eff */
[-C--:B------:R-:W-:Y:S02]  /*9ca0*/  LEA.HI.X.SX32 R149, R27, R24.reuse, 0x1, P3 ;  /* 0x000000181b957211 */ /* 0x080fe400018f0eff */
[----:B------:R-:W-:Y:S02]  /*9cb0*/  LEA.HI.X.SX32 R151, R25, R24, 0x1, P5 ;  /* 0x0000001819977211 */ /* 0x000fe400028f0eff */
[----:B------:R-:W-:-:S02]  /*9cc0*/  LEA R160, P3, R29, R26, 0x1 ;  /* 0x0000001a1da07211 */ /* 0x000fc400078608ff */
[-C--:B------:R-:W-:Y:S02]  /*9cd0*/  LEA R156, P4, R31, R26.reuse, 0x1 ;  /* 0x0000001a1f9c7211 */ /* 0x080fe400078808ff */
[-C--:B------:R-:W-:Y:S02]  /*9ce0*/  LEA R154, P5, R33, R26.reuse, 0x1 ;  /* 0x0000001a219a7211 */ /* 0x080fe400078a08ff */
[C---:B------:R-:W-:Y:S02]  /*9cf0*/  LEA R158, P6, R16.reuse, R26, 0x1 ;  /* 0x0000001a109e7211 */ /* 0x040fe400078c08ff */
[-C--:B------:R-:W-:Y:S02]  /*9d00*/  LEA.HI.X.SX32 R161, R29, R24.reuse, 0x1, P3 ;  /* 0x000000181da17211 */ /* 0x080fe400018f0eff */
[-C--:B------:R-:W-:Y:S02]  /*9d10*/  LEA.HI.X.SX32 R157, R31, R24.reuse, 0x1, P4 ;  /* 0x000000181f9d7211 */ /* 0x080fe400020f0eff */
[-C--:B------:R-:W-:Y:S01]  /*9d20*/  LEA.HI.X.SX32 R155, R33, R24.reuse, 0x1, P5 ;  /* 0x00000018219b7211 */ /* 0x080fe200028f0eff */
[----:B------:R-:W1:Y:S01]  /*9d30*/  LDS.128 R28, [R252] ;  /* 0x00000000fc1c7984 */ /* 0x000e620000000c00 */
[----:B------:R-:W-:-:S02]  /*9d40*/  LEA.HI.X.SX32 R159, R16, R24, 0x1, P6 ;  /* 0x00000018109f7211 */ /* 0x000fc400030f0eff */
[----:B------:R-:W-:Y:S01]  /*9d50*/  PRMT R16, R12, 0x7632, R16 ;  /* 0x000076320c107816 */ /* 0x000fe20000000010 */
[----:B------:R-:W2:Y:S01]  /*9d60*/  LDS.128 R24, [R3] ;  /* 0x0000000003187984 */ /* 0x000ea20000000c00 */
[----:B------:R-:W-:Y:S02]  /*9d70*/  PRMT R33, R20, 0x7632, R33 ;  /* 0x0000763214217816 */ /* 0x000fe40000000021 */
[----:B0-----:R-:W-:Y:S01]  /*9d80*/  PRMT R35, R13, 0x7632, R35 ;  /* 0x000076320d237816 */ /* 0x001fe20000000023 */
[----:B------:R0:W-:Y:S01]  /*9d90*/  STG.E.U16 desc[UR4][R36.64], R16 ;  /* 0x0000001024007986 */ /* 0x0001e2000c101504 */
[----:B------:R-:W-:Y:S02]  /*9da0*/  PRMT R12, R14, 0x7632, R12 ;  /* 0x000076320e0c7816 */ /* 0x000fe4000000000c */
[----:B------:R-:W-:Y:S01]  /*9db0*/  PRMT R20, R22, 0x7632, R20 ;  /* 0x0000763216147816 */ /* 0x000fe20000000014 */
[----:B------:R-:W-:Y:S01]  /*9dc0*/  STG.E.U16 desc[UR4][R40.64], R33 ;  /* 0x0000002128007986 */ /* 0x000fe2000c101504 */
[----:B------:R-:W-:-:S03]  /*9dd0*/  PRMT R34, R23, 0x7632, R34 ;  /* 0x0000763217227816 */ /* 0x000fc60000000022 */
[----:B------:R3:W-:Y:S01]  /*9de0*/  STG.E.U16 desc[UR4][R42.64], R13 ;  /* 0x0000000d2a007986 */ /* 0x0007e2000c101504 */
[----:B0-----:R-:W-:-:S03]  /*9df0*/  PRMT R37, R21, 0x7632, R37 ;  /* 0x0000763215257816 */ /* 0x001fc60000000025 */
[----:B------:R0:W-:Y:S04]  /*9e00*/  STG.E.U16 desc[UR4][R38.64], R21 ;  /* 0x0000001526007986 */ /* 0x0001e8000c101504 */
[----:B------:R-:W-:Y:S01]  /*9e10*/  STG.E.U16 desc[UR4][R50.64], R35 ;  /* 0x0000002332007986 */ /* 0x000fe2000c101504 */
[----:B---3--:R-:W-:-:S03]  /*9e20*/  PRMT R13, R15, 0x7632, R13 ;  /* 0x000076320f0d7816 */ /* 0x008fc6000000000d */
[----:B------:R2:W-:Y:S04]  /*9e30*/  STG.E.U16 desc[UR4][R46.64], R37 ;  /* 0x000000252e007986 */ /* 0x0005e8000c101504 */
[----:B------:R-:W-:Y:S04]  /*9e40*/  STG.E.U16 desc[UR4][R48.64], R14 ;  /* 0x0000000e30007986 */ /* 0x000fe8000c101504 */
[----:B------:R3:W-:Y:S01]  /*9e50*/  STG.E.U16 desc[UR4][R52.64], R22 ;  /* 0x0000001634007986 */ /* 0x0007e2000c101504 */
[----:B-1----:R-:W-:-:S03]  /*9e60*/  PRMT R36, R28, 0x7632, R36 ;  /* 0x000076321c247816 */ /* 0x002fc60000000024 */
[----:B------:R1:W-:Y:S01]  /*9e70*/  STG.E.U16 desc[UR4][R54.64], R12 ;  /* 0x0000000c36007986 */ /* 0x0003e2000c101504 */
[----:B0-----:R-:W-:Y:S02]  /*9e80*/  PRMT R39, R29, 0x7632, R39 ;  /* 0x000076321d277816 */ /* 0x001fe40000000027 */
[----:B--2---:R-:W-:Y:S01]  /*9e90*/  PRMT R37, R24, 0x7632, R37 ;  /* 0x0000763218257816 */ /* 0x004fe20000000025 */
[----:B------:R-:W-:Y:S01]  /*9ea0*/  STG.E.U16 desc[UR4][R56.64], R20 ;  /* 0x0000001438007986 */ /* 0x000fe2000c101504 */
[----:B------:R-:W-:Y:S02]  /*9eb0*/  PRMT R40, R25, 0x7632, R40 ;  /* 0x0000763219287816 */ /* 0x000fe40000000028 */
[----:B------:R-:W-:Y:S01]  /*9ec0*/  PRMT R42, R26, 0x7632, R42 ;  /* 0x000076321a2a7816 */ /* 0x000fe2000000002a */
[----:B------:R0:W-:Y:S01]  /*9ed0*/  STG.E.U16 desc[UR4][R60.64], R15 ;  /* 0x0000000f3c007986 */ /* 0x0001e2000c101504 */
[----:B------:R-:W-:Y:S02]  /*9ee0*/  PRMT R44, R30, 0x7632, R44 ;  /* 0x000076321e2c7816 */ /* 0x000fe4000000002c */
[----:B---3--:R-:W-:Y:S01]  /*9ef0*/  PRMT R52, R27, 0x7632, R52 ;  /* 0x000076321b347816 */ /* 0x008fe20000000034 */
[----:B------:R2:W-:Y:S01]  /*9f00*/  STG.E.U16 desc[UR4][R58.64], R23 ;  /* 0x000000173a007986 */ /* 0x0005e2000c101504 */
[----:B------:R-:W-:-:S02]  /*9f10*/  PRMT R51, R31, 0x7632, R51 ;  /* 0x000076321f337816 */ /* 0x000fc40000000033 */
[----:B------:R-:W-:Y:S01]  /*9f20*/  PRMT R47, R8, 0x7632, R47 ;  /* 0x00007632082f7816 */ /* 0x000fe2000000002f */
[----:B------:R3:W-:Y:S01]  /*9f30*/  STG.E.U16 desc[UR4][R62.64], R13 ;  /* 0x0000000d3e007986 */ /* 0x0007e2000c101504 */
[----:B------:R-:W-:Y:S02]  /*9f40*/  PRMT R49, R4, 0x7632, R49 ;  /* 0x0000763204317816 */ /* 0x000fe40000000031 */
[----:B-1----:R-:W-:Y:S01]  /*9f50*/  PRMT R55, R9, 0x7632, R55 ;  /* 0x0000763209377816 */ /* 0x002fe20000000037 */
[----:B------:R1:W4:Y:S01]  /*9f60*/  LDS.128 R12, [R3+0x800] ;  /* 0x00080000030c7984 */ /* 0x0003220000000c00 */
[----:B0-----:R-:W-:Y:S02]  /*9f70*/  PRMT R61, R10, 0x7632, R61 ;  /* 0x000076320a3d7816 */ /* 0x001fe4000000003d */
[----:B------:R-:W-:Y:S01]  /*9f80*/  PRMT R60, R6, 0x7632, R60 ;  /* 0x00007632063c7816 */ /* 0x000fe2000000003c */
[----:B------:R-:W0:Y:S01]  /*9f90*/  LDS.128 R20, [R252+0x800] ;  /* 0x00080000fc147984 */ /* 0x000e220000000c00 */
[----:B--2---:R-:W-:-:S03]  /*9fa0*/  PRMT R58, R5, 0x7632, R58 ;  /* 0x00007632053a7816 */ /* 0x004fc6000000003a */
[----:B------:R-:W-:Y:S01]  /*9fb0*/  STG.E.U16 desc[UR4][R68.64], R34 ;  /* 0x0000002244007986 */ /* 0x000fe2000c101504 */
[----:B---3--:R-:W-:Y:S01]  /*9fc0*/  PRMT R63, R7, 0x7632, R63 ;  /* 0x00007632073f7816 */ /* 0x008fe2000000003f */
[----:B-1----:R-:W1:Y:S02]  /*9fd0*/  LDC R3, c[0x0][0x27c] ;  /* 0x00009f00ff037b82 */ /* 0x002e640000000800 */
[----:B------:R-:W-:Y:S04]  /*9fe0*/  STG.E.U16 desc[UR4][R66.64], R24 ;  /* 0x0000001842007986 */ /* 0x000fe8000c101504 */
[----:B------:R2:W-:Y:S04]  /*9ff0*/  STG.E.U16 desc[UR4][R64.64], R28 ;  /* 0x0000001c40007986 */ /* 0x0005e8000c101504 */
[----:B------:R-:W-:Y:S04]  /*a000*/  STG.E.U16 desc[UR4][R74.64], R37 ;  /* 0x000000254a007986 */ /* 0x000fe8000c101504 */
[----:B------:R3:W-:Y:S04]  /*a010*/  STG.E.U16 desc[UR4][R72.64], R36 ;  /* 0x0000002448007986 */ /* 0x0007e8000c101504 */
[----:B------:R0:W-:Y:S01]  /*a020*/  STG.E.U16 desc[UR4][R70.64], R25 ;  /* 0x0000001946007986 */ /* 0x0001e2000c101504 */
[----:B--2---:R-:W-:-:S03]  /*a030*/  PRMT R64, R11, 0x7632, R64 ;  /* 0x000076320b407816 */ /* 0x004fc60000000040 */
[----:B------:R2:W-:Y:S04]  /*a040*/  STG.E.U16 desc[UR4][R76.64], R29 ;  /* 0x0000001d4c007986 */ /* 0x0005e8000c101504 */
[----:B------:R-:W-:Y:S04]  /*a050*/  STG.E.U16 desc[UR4][R80.64], R40 ;  /* 0x0000002850007986 */ /* 0x000fe8000c101504 */
[----:B------:R5:W-:Y:S01]  /*a060*/  STG.E.U16 desc[UR4][R78.64], R39 ;  /* 0x000000274e007986 */ /* 0x000be2000c101504 */
[----:B----4-:R-:W-:Y:S02]  /*a070*/  PRMT R66, R12, 0x7632, R66 ;  /* 0x000076320c427816 */ /* 0x010fe40000000042 */
[----:B---3--:R-:W-:Y:S01]  /*a080*/  PRMT R73, R13, 0x7632, R73 ;  /* 0x000076320d497816 */ /* 0x008fe20000000049 */
[----:B------:R3:W-:Y:S01]  /*a090*/  STG.E.U16 desc[UR4][R86.64], R26 ;  /* 0x0000001a56007986 */ /* 0x0007e2000c101504 */
[----:B0-----:R-:W-:-:S02]  /*a0a0*/  PRMT R70, R20, 0x7632, R70 ;  /* 0x0000763214467816 */ /* 0x001fc40000000046 */
[----:B------:R-:W-:Y:S01]  /*a0b0*/  PRMT R72, R21, 0x7632, R72 ;  /* 0x0000763215487816 */ /* 0x000fe20000000048 */
[----:B------:R3:W-:Y:S01]  /*a0c0*/  STG.E.U16 desc[UR4][R82.64], R30 ;  /* 0x0000001e52007986 */ /* 0x0007e2000c101504 */
[----:B--2---:R-:W-:Y:S02]  /*a0d0*/  PRMT R76, R14, 0x7632, R76 ;  /* 0x000076320e4c7816 */ /* 0x004fe4000000004c */
[----:B------:R-:W-:Y:S01]  /*a0e0*/  PRMT R75, R22, 0x7632, R75 ;  /* 0x00007632164b7816 */ /* 0x000fe2000000004b */
[----:B------:R3:W-:Y:S01]  /*a0f0*/  STG.E.U16 desc[UR4][R84.64], R42 ;  /* 0x0000002a54007986 */ /* 0x0007e2000c101504 */
[----:B------:R-:W-:Y:S02]  /*a100*/  PRMT R77, R15, 0x7632, R77 ;  /* 0x000076320f4d7816 */ /* 0x000fe4000000004d */
[----:B-----5:R-:W-:Y:S01]  /*a110*/  PRMT R79, R23, 0x7632, R79 ;  /* 0x00007632174f7816 */ /* 0x020fe2000000004f */
[----:B------:R3:W-:Y:S04]  /*a120*/  STG.E.U16 desc[UR4][R88.64], R44 ;  /* 0x0000002c58007986 */ /* 0x0007e8000c101504 */
        /* <DEDUP_REMOVED lines=35> */
[----:B------:R3:W-:Y:S01]  /*a360*/  STG.E.U16 desc[UR4][R158.64], R79 ;  /* 0x0000004f9e007986 */ /* 0x0007e2000c101504 */
[----:B------:R-:W-:Y:S06]  /*a370*/  BAR.SYNC.DEFER_BLOCKING 0x0 ;  /* 0x0000000000007b1d */ /* 0x000fec0000010000 */
[----:B------:R3:W-:Y:S02]  /*a380*/  STS.64 [R2], R18 ;  /* 0x0000001202007388 */ /* 0x0007e40000000a00 */
[----:B------:R-:W-:Y:S06]  /*a390*/  BAR.SYNC.DEFER_BLOCKING 0x0 ;  /* 0x0000000000007b1d */ /* 0x000fec0000010000 */
[----:B-1----:R-:W-:Y:S05]  /*a3a0*/  @P0 EXIT ;  /* 0x000000000000094d */ /* 0x002fea0003800000 */
[----:B---3--:R-:W0:Y:S01]  /*a3b0*/  LDS R7, [R0] ;  /* 0x0000000000077984 */ /* 0x008e220000000800 */
[----:B------:R-:W1:Y:S01]  /*a3c0*/  LDC.64 R8, c[0x0][0x230] ;  /* 0x00008c00ff087b82 */ /* 0x000e620000000a00 */
[----:B------:R-:W-:Y:S02]  /*a3d0*/  IMAD R2, R164, R3, RZ ;  /* 0x00000003a4027224 */ /* 0x000fe400078e02ff */
[----:B------:R-:W-:Y:S02]  /*a3e0*/  IMAD.SHL.U32 R5, R162, 0x4, RZ ;  /* 0x00000004a2057824 */ /* 0x000fe400078e00ff */
[C---:B------:R-:W-:Y:S02]  /*a3f0*/  IMAD.SHL.U32 R3, R2.reuse, 0x4, RZ ;  /* 0x0000000402037824 */ /* 0x040fe400078e00ff */
[----:B------:R-:W-:-:S04]  /*a400*/  IMAD.HI R4, R2, 0x4, RZ ;  /* 0x0000000402047827 */ /* 0x000fc800078e02ff */
[----:B------:R-:W-:Y:S01]  /*a410*/  IMAD.HI R6, R162, 0x4, RZ ;  /* 0x00000004a2067827 */ /* 0x000fe200078e02ff */
[----:B-1----:R-:W-:-:S04]  /*a420*/  IADD3 R2, P0, P1, R5, R8, R3 ;  /* 0x0000000805027210 */ /* 0x002fc8000791e003 */
[----:B------:R-:W-:-:S05]  /*a430*/  IADD3.X R3, R6, R9, R4, P0, P1 ;  /* 0x0000000906037210 */ /* 0x000fca00007e2404 */
[----:B0-----:R-:W-:Y:S01]  /*a440*/  STG.E desc[UR4][R2.64], R7 ;  /* 0x0000000702007986 */ /* 0x001fe2000c101904 */
[----:B------:R-:W-:Y:S05]  /*a450*/  EXIT ;  /* 0x000000000000794d */ /* 0x000fea0003800000 */
.L_x_2:
[----:B------:R-:W-:-:S00]  /*a460*/  BRA `(.L_x_2) ;  /* 0xfffffffc00fc7947 */ /* 0x000fc0000383ffff */
[----:B------:R-:W-:-:S00]  /*a470*/  NOP ;  /* 0x0000000000007918 */ /* 0x000fc00000000000 */
        /* <DEDUP_REMOVED lines=8> */
.L_x_3:


//--------------------- .nv.global.init           --------------------------
	.section	.nv.global.init,"aw",@progbits
.nv.global.init:
	.type		_$_str,@object
	.size		_$_str,(.L_0 - _$_str)
_$_str:
        /*0000*/ 	.byte	0x5f, 0x5f, 0x43, 0x55, 0x44, 0x41, 0x5f, 0x46, 0x54, 0x5a, 0x00
.L_0:


//--------------------- .nv.shared.attn_fwd       --------------------------
	.section	.nv.shared.attn_fwd,"aw",@nobits
	.sectionflags	@""
	.align	16
	.zero		1024


//--------------------- .nv.shared.reserved.0     --------------------------
	.section	.nv.shared.reserved.0,"aw",@nobits
	.weak		__nv_reservedSMEM_offset_0_alias
	.size		__nv_reservedSMEM_offset_0_alias, 0, 0
	.other		__nv_reservedSMEM_offset_0_alias,@"STO_CUDA_RESERVED_SHARED STV_DEFAULT"
__nv_reservedSMEM_offset_0_alias:
	.zero		0


//--------------------- .nv.constant0.attn_fwd    --------------------------
	.section	.nv.constant0.attn_fwd,"a",@progbits
	.sectionflags	@""
	.align	4
.nv.constant0.attn_fwd:
	.zero		664


//--------------------- SYMBOLS --------------------------

	.type		.nv.reservedSmem.offset0,@object
	.size		.nv.reservedSmem.offset0,0x4
